//
// Generated by NVIDIA NVVM Compiler
//
// Compiler Build ID: CL-36424714
// Cuda compilation tools, release 13.0, V13.0.88
// Based on NVVM 20.0.0
//

.version 9.0
.target sm_100
.address_size 64

	// .globl	_Z6warmupPfPKfii

.visible .entry _Z6warmupPfPKfii(
	.param .u64 .ptr .align 1 _Z6warmupPfPKfii_param_0,
	.param .u64 .ptr .align 1 _Z6warmupPfPKfii_param_1,
	.param .u32 _Z6warmupPfPKfii_param_2,
	.param .u32 _Z6warmupPfPKfii_param_3
)
{
	.reg .pred 	%p<4>;
	.reg .b32 	%r<14>;
	.reg .b32 	%f<2>;
	.reg .b64 	%rd<8>;

	ld.param.u64 	%rd1, [_Z6warmupPfPKfii_param_0];
	ld.param.u64 	%rd2, [_Z6warmupPfPKfii_param_1];
	ld.param.u32 	%r3, [_Z6warmupPfPKfii_param_2];
	ld.param.u32 	%r4, [_Z6warmupPfPKfii_param_3];
	mov.u32 	%r6, %ntid.x;
	mov.u32 	%r7, %ctaid.x;
	mov.u32 	%r8, %tid.x;
	mad.lo.s32 	%r1, %r6, %r7, %r8;
	mov.u32 	%r9, %ntid.y;
	mov.u32 	%r10, %ctaid.y;
	mov.u32 	%r11, %tid.y;
	mad.lo.s32 	%r12, %r9, %r10, %r11;
	setp.ge.u32 	%p1, %r1, %r3;
	setp.ge.u32 	%p2, %r12, %r4;
	or.pred  	%p3, %p1, %p2;
	@%p3 bra 	$L__BB0_2;
	cvta.to.global.u64 	%rd3, %rd2;
	cvta.to.global.u64 	%rd4, %rd1;
	mad.lo.s32 	%r13, %r3, %r12, %r1;
	mul.wide.u32 	%rd5, %r13, 4;
	add.s64 	%rd6, %rd3, %rd5;
	ld.global.f32 	%f1, [%rd6];
	add.s64 	%rd7, %rd4, %rd5;
	st.global.f32 	[%rd7], %f1;
$L__BB0_2:
	ret;

}
	// .globl	_Z7copyRowPfPKfii
.visible .entry _Z7copyRowPfPKfii(
	.param .u64 .ptr .align 1 _Z7copyRowPfPKfii_param_0,
	.param .u64 .ptr .align 1 _Z7copyRowPfPKfii_param_1,
	.param .u32 _Z7copyRowPfPKfii_param_2,
	.param .u32 _Z7copyRowPfPKfii_param_3
)
{
	.reg .pred 	%p<4>;
	.reg .b32 	%r<14>;
	.reg .b32 	%f<2>;
	.reg .b64 	%rd<8>;

	ld.param.u64 	%rd1, [_Z7copyRowPfPKfii_param_0];
	ld.param.u64 	%rd2, [_Z7copyRowPfPKfii_param_1];
	ld.param.u32 	%r3, [_Z7copyRowPfPKfii_param_2];
	ld.param.u32 	%r4, [_Z7copyRowPfPKfii_param_3];
	mov.u32 	%r6, %ntid.x;
	mov.u32 	%r7, %ctaid.x;
	mov.u32 	%r8, %tid.x;
	mad.lo.s32 	%r1, %r6, %r7, %r8;
	mov.u32 	%r9, %ntid.y;
	mov.u32 	%r10, %ctaid.y;
	mov.u32 	%r11, %tid.y;
	mad.lo.s32 	%r12, %r9, %r10, %r11;
	setp.ge.u32 	%p1, %r1, %r3;
	setp.ge.u32 	%p2, %r12, %r4;
	or.pred  	%p3, %p1, %p2;
	@%p3 bra 	$L__BB1_2;
	cvta.to.global.u64 	%rd3, %rd2;
	cvta.to.global.u64 	%rd4, %rd1;
	mad.lo.s32 	%r13, %r3, %r12, %r1;
	mul.wide.u32 	%rd5, %r13, 4;
	add.s64 	%rd6, %rd3, %rd5;
	ld.global.f32 	%f1, [%rd6];
	add.s64 	%rd7, %rd4, %rd5;
	st.global.f32 	[%rd7], %f1;
$L__BB1_2:
	ret;

}
	// .globl	_Z7copyColPfPKfii
.visible .entry _Z7copyColPfPKfii(
	.param .u64 .ptr .align 1 _Z7copyColPfPKfii_param_0,
	.param .u64 .ptr .align 1 _Z7copyColPfPKfii_param_1,
	.param .u32 _Z7copyColPfPKfii_param_2,
	.param .u32 _Z7copyColPfPKfii_param_3
)
{
	.reg .pred 	%p<4>;
	.reg .b32 	%r<14>;
	.reg .b32 	%f<2>;
	.reg .b64 	%rd<8>;

	ld.param.u64 	%rd1, [_Z7copyColPfPKfii_param_0];
	ld.param.u64 	%rd2, [_Z7copyColPfPKfii_param_1];
	ld.param.u32 	%r4, [_Z7copyColPfPKfii_param_2];
	ld.param.u32 	%r5, [_Z7copyColPfPKfii_param_3];
	mov.u32 	%r6, %ntid.x;
	mov.u32 	%r7, %ctaid.x;
	mov.u32 	%r8, %tid.x;
	mad.lo.s32 	%r1, %r6, %r7, %r8;
	mov.u32 	%r9, %ntid.y;
	mov.u32 	%r10, %ctaid.y;
	mov.u32 	%r11, %tid.y;
	mad.lo.s32 	%r12, %r9, %r10, %r11;
	setp.ge.u32 	%p1, %r1, %r4;
	setp.ge.u32 	%p2, %r12, %r5;
	or.pred  	%p3, %p1, %p2;
	@%p3 bra 	$L__BB2_2;
	cvta.to.global.u64 	%rd3, %rd2;
	cvta.to.global.u64 	%rd4, %rd1;
	mad.lo.s32 	%r13, %r5, %r1, %r12;
	mul.wide.u32 	%rd5, %r13, 4;
	add.s64 	%rd6, %rd3, %rd5;
	ld.global.f32 	%f1, [%rd6];
	add.s64 	%rd7, %rd4, %rd5;
	st.global.f32 	[%rd7], %f1;
$L__BB2_2:
	ret;

}
	// .globl	_Z17transposeNaiveRowPfPKfii
.visible .entry _Z17transposeNaiveRowPfPKfii(
	.param .u64 .ptr .align 1 _Z17transposeNaiveRowPfPKfii_param_0,
	.param .u64 .ptr .align 1 _Z17transposeNaiveRowPfPKfii_param_1,
	.param .u32 _Z17transposeNaiveRowPfPKfii_param_2,
	.param .u32 _Z17transposeNaiveRowPfPKfii_param_3
)
{
	.reg .pred 	%p<4>;
	.reg .b32 	%r<15>;
	.reg .b32 	%f<2>;
	.reg .b64 	%rd<9>;

	ld.param.u64 	%rd1, [_Z17transposeNaiveRowPfPKfii_param_0];
	ld.param.u64 	%rd2, [_Z17transposeNaiveRowPfPKfii_param_1];
	ld.param.u32 	%r3, [_Z17transposeNaiveRowPfPKfii_param_2];
	ld.param.u32 	%r5, [_Z17transposeNaiveRowPfPKfii_param_3];
	mov.u32 	%r6, %ntid.x;
	mov.u32 	%r7, %ctaid.x;
	mov.u32 	%r8, %tid.x;
	mad.lo.s32 	%r1, %r6, %r7, %r8;
	mov.u32 	%r9, %ntid.y;
	mov.u32 	%r10, %ctaid.y;
	mov.u32 	%r11, %tid.y;
	mad.lo.s32 	%r12, %r9, %r10, %r11;
	setp.ge.u32 	%p1, %r1, %r3;
	setp.ge.u32 	%p2, %r12, %r5;
	or.pred  	%p3, %p1, %p2;
	@%p3 bra 	$L__BB3_2;
	cvta.to.global.u64 	%rd3, %rd2;
	cvta.to.global.u64 	%rd4, %rd1;
	mad.lo.s32 	%r13, %r3, %r12, %r1;
	mul.wide.u32 	%rd5, %r13, 4;
	add.s64 	%rd6, %rd3, %rd5;
	ld.global.f32 	%f1, [%rd6];
	mad.lo.s32 	%r14, %r5, %r1, %r12;
	mul.wide.u32 	%rd7, %r14, 4;
	add.s64 	%rd8, %rd4, %rd7;
	st.global.f32 	[%rd8], %f1;
$L__BB3_2:
	ret;

}
	// .globl	_Z17transposeNaiveColPfPKfii
.visible .entry _Z17transposeNaiveColPfPKfii(
	.param .u64 .ptr .align 1 _Z17transposeNaiveColPfPKfii_param_0,
	.param .u64 .ptr .align 1 _Z17transposeNaiveColPfPKfii_param_1,
	.param .u32 _Z17transposeNaiveColPfPKfii_param_2,
	.param .u32 _Z17transposeNaiveColPfPKfii_param_3
)
{
	.reg .pred 	%p<4>;
	.reg .b32 	%r<15>;
	.reg .b32 	%f<2>;
	.reg .b64 	%rd<9>;

	ld.param.u64 	%rd1, [_Z17transposeNaiveColPfPKfii_param_0];
	ld.param.u64 	%rd2, [_Z17transposeNaiveColPfPKfii_param_1];
	ld.param.u32 	%r3, [_Z17transposeNaiveColPfPKfii_param_2];
	ld.param.u32 	%r5, [_Z17transposeNaiveColPfPKfii_param_3];
	mov.u32 	%r6, %ntid.x;
	mov.u32 	%r7, %ctaid.x;
	mov.u32 	%r8, %tid.x;
	mad.lo.s32 	%r1, %r6, %r7, %r8;
	mov.u32 	%r9, %ntid.y;
	mov.u32 	%r10, %ctaid.y;
	mov.u32 	%r11, %tid.y;
	mad.lo.s32 	%r12, %r9, %r10, %r11;
	setp.ge.u32 	%p1, %r1, %r3;
	setp.ge.u32 	%p2, %r12, %r5;
	or.pred  	%p3, %p1, %p2;
	@%p3 bra 	$L__BB4_2;
	cvta.to.global.u64 	%rd3, %rd2;
	cvta.to.global.u64 	%rd4, %rd1;
	mad.lo.s32 	%r13, %r5, %r1, %r12;
	mul.wide.u32 	%rd5, %r13, 4;
	add.s64 	%rd6, %rd3, %rd5;
	ld.global.f32 	%f1, [%rd6];
	mad.lo.s32 	%r14, %r3, %r12, %r1;
	mul.wide.u32 	%rd7, %r14, 4;
	add.s64 	%rd8, %rd4, %rd7;
	st.global.f32 	[%rd8], %f1;
$L__BB4_2:
	ret;

}
	// .globl	_Z19transposeUnroll4RowPfPKfii
.visible .entry _Z19transposeUnroll4RowPfPKfii(
	.param .u64 .ptr .align 1 _Z19transposeUnroll4RowPfPKfii_param_0,
	.param .u64 .ptr .align 1 _Z19transposeUnroll4RowPfPKfii_param_1,
	.param .u32 _Z19transposeUnroll4RowPfPKfii_param_2,
	.param .u32 _Z19transposeUnroll4RowPfPKfii_param_3
)
{
	.reg .pred 	%p<4>;
	.reg .b32 	%r<25>;
	.reg .b32 	%f<5>;
	.reg .b64 	%rd<21>;

	ld.param.u64 	%rd1, [_Z19transposeUnroll4RowPfPKfii_param_0];
	ld.param.u64 	%rd2, [_Z19transposeUnroll4RowPfPKfii_param_1];
	ld.param.u32 	%r5, [_Z19transposeUnroll4RowPfPKfii_param_2];
	ld.param.u32 	%r6, [_Z19transposeUnroll4RowPfPKfii_param_3];
	mov.u32 	%r1, %ntid.x;
	mov.u32 	%r7, %ctaid.x;
	mul.lo.s32 	%r8, %r7, %r1;
	shl.b32 	%r9, %r8, 2;
	mov.u32 	%r10, %tid.x;
	add.s32 	%r11, %r9, %r10;
	mov.u32 	%r12, %ntid.y;
	mov.u32 	%r13, %ctaid.y;
	mov.u32 	%r14, %tid.y;
	mad.lo.s32 	%r15, %r12, %r13, %r14;
	mad.lo.s32 	%r2, %r5, %r15, %r11;
	mad.lo.s32 	%r3, %r6, %r11, %r15;
	mad.lo.s32 	%r17, %r1, 3, %r11;
	setp.ge.u32 	%p1, %r17, %r5;
	setp.ge.u32 	%p2, %r15, %r6;
	or.pred  	%p3, %p1, %p2;
	@%p3 bra 	$L__BB5_2;
	cvta.to.global.u64 	%rd3, %rd2;
	cvta.to.global.u64 	%rd4, %rd1;
	mul.wide.u32 	%rd5, %r2, 4;
	add.s64 	%rd6, %rd3, %rd5;
	ld.global.f32 	%f1, [%rd6];
	mul.wide.u32 	%rd7, %r3, 4;
	add.s64 	%rd8, %rd4, %rd7;
	st.global.f32 	[%rd8], %f1;
	add.s32 	%r18, %r2, %r1;
	mul.wide.u32 	%rd9, %r18, 4;
	add.s64 	%rd10, %rd3, %rd9;
	ld.global.f32 	%f2, [%rd10];
	mul.lo.s32 	%r19, %r6, %r1;
	add.s32 	%r20, %r3, %r19;
	mul.wide.u32 	%rd11, %r20, 4;
	add.s64 	%rd12, %rd4, %rd11;
	st.global.f32 	[%rd12], %f2;
	add.s32 	%r21, %r18, %r1;
	mul.wide.u32 	%rd13, %r21, 4;
	add.s64 	%rd14, %rd3, %rd13;
	ld.global.f32 	%f3, [%rd14];
	add.s32 	%r22, %r20, %r19;
	mul.wide.u32 	%rd15, %r22, 4;
	add.s64 	%rd16, %rd4, %rd15;
	st.global.f32 	[%rd16], %f3;
	add.s32 	%r23, %r21, %r1;
	mul.wide.u32 	%rd17, %r23, 4;
	add.s64 	%rd18, %rd3, %rd17;
	ld.global.f32 	%f4, [%rd18];
	add.s32 	%r24, %r22, %r19;
	mul.wide.u32 	%rd19, %r24, 4;
	add.s64 	%rd20, %rd4, %rd19;
	st.global.f32 	[%rd20], %f4;
$L__BB5_2:
	ret;

}
	// .globl	_Z19transposeUnroll4ColPfPKfii
.visible .entry _Z19transposeUnroll4ColPfPKfii(
	.param .u64 .ptr .align 1 _Z19transposeUnroll4ColPfPKfii_param_0,
	.param .u64 .ptr .align 1 _Z19transposeUnroll4ColPfPKfii_param_1,
	.param .u32 _Z19transposeUnroll4ColPfPKfii_param_2,
	.param .u32 _Z19transposeUnroll4ColPfPKfii_param_3
)
{
	.reg .pred 	%p<4>;
	.reg .b32 	%r<25>;
	.reg .b32 	%f<5>;
	.reg .b64 	%rd<21>;

	ld.param.u64 	%rd1, [_Z19transposeUnroll4ColPfPKfii_param_0];
	ld.param.u64 	%rd2, [_Z19transposeUnroll4ColPfPKfii_param_1];
	ld.param.u32 	%r5, [_Z19transposeUnroll4ColPfPKfii_param_2];
	ld.param.u32 	%r6, [_Z19transposeUnroll4ColPfPKfii_param_3];
	mov.u32 	%r1, %ntid.x;
	mov.u32 	%r7, %ctaid.x;
	mul.lo.s32 	%r8, %r7, %r1;
	shl.b32 	%r9, %r8, 2;
	mov.u32 	%r10, %tid.x;
	add.s32 	%r11, %r9, %r10;
	mov.u32 	%r12, %ntid.y;
	mov.u32 	%r13, %ctaid.y;
	mov.u32 	%r14, %tid.y;
	mad.lo.s32 	%r15, %r12, %r13, %r14;
	mad.lo.s32 	%r2, %r5, %r15, %r11;
	mad.lo.s32 	%r3, %r6, %r11, %r15;
	mad.lo.s32 	%r17, %r1, 3, %r11;
	setp.ge.u32 	%p1, %r17, %r5;
	setp.ge.u32 	%p2, %r15, %r6;
	or.pred  	%p3, %p1, %p2;
	@%p3 bra 	$L__BB6_2;
	cvta.to.global.u64 	%rd3, %rd2;
	cvta.to.global.u64 	%rd4, %rd1;
	mul.wide.u32 	%rd5, %r3, 4;
	add.s64 	%rd6, %rd3, %rd5;
	ld.global.f32 	%f1, [%rd6];
	mul.wide.u32 	%rd7, %r2, 4;
	add.s64 	%rd8, %rd4, %rd7;
	st.global.f32 	[%rd8], %f1;
	mul.lo.s32 	%r18, %r6, %r1;
	add.s32 	%r19, %r3, %r18;
	mul.wide.u32 	%rd9, %r19, 4;
	add.s64 	%rd10, %rd3, %rd9;
	ld.global.f32 	%f2, [%rd10];
	add.s32 	%r20, %r2, %r1;
	mul.wide.u32 	%rd11, %r20, 4;
	add.s64 	%rd12, %rd4, %rd11;
	st.global.f32 	[%rd12], %f2;
	add.s32 	%r21, %r19, %r18;
	mul.wide.u32 	%rd13, %r21, 4;
	add.s64 	%rd14, %rd3, %rd13;
	ld.global.f32 	%f3, [%rd14];
	add.s32 	%r22, %r20, %r1;
	mul.wide.u32 	%rd15, %r22, 4;
	add.s64 	%rd16, %rd4, %rd15;
	st.global.f32 	[%rd16], %f3;
	add.s32 	%r23, %r21, %r18;
	mul.wide.u32 	%rd17, %r23, 4;
	add.s64 	%rd18, %rd3, %rd17;
	ld.global.f32 	%f4, [%rd18];
	add.s32 	%r24, %r22, %r1;
	mul.wide.u32 	%rd19, %r24, 4;
	add.s64 	%rd20, %rd4, %rd19;
	st.global.f32 	[%rd20], %f4;
$L__BB6_2:
	ret;

}
	// .globl	_Z20transposeDiagonalRowPfPKfii
.visible .entry _Z20transposeDiagonalRowPfPKfii(
	.param .u64 .ptr .align 1 _Z20transposeDiagonalRowPfPKfii_param_0,
	.param .u64 .ptr .align 1 _Z20transposeDiagonalRowPfPKfii_param_1,
	.param .u32 _Z20transposeDiagonalRowPfPKfii_param_2,
	.param .u32 _Z20transposeDiagonalRowPfPKfii_param_3
)
{
	.reg .pred 	%p<4>;
	.reg .b32 	%r<18>;
	.reg .b32 	%f<2>;
	.reg .b64 	%rd<9>;

	ld.param.u64 	%rd1, [_Z20transposeDiagonalRowPfPKfii_param_0];
	ld.param.u64 	%rd2, [_Z20transposeDiagonalRowPfPKfii_param_1];
	ld.param.u32 	%r3, [_Z20transposeDiagonalRowPfPKfii_param_2];
	ld.param.u32 	%r5, [_Z20transposeDiagonalRowPfPKfii_param_3];
	mov.u32 	%r6, %ctaid.y;
	mov.u32 	%r7, %ctaid.x;
	add.s32 	%r8, %r7, %r6;
	mov.u32 	%r9, %nctaid.y;
	rem.u32 	%r10, %r8, %r9;
	mov.u32 	%r11, %ntid.x;
	mov.u32 	%r12, %tid.x;
	mad.lo.s32 	%r1, %r10, %r11, %r12;
	mov.u32 	%r13, %ntid.y;
	mov.u32 	%r14, %tid.y;
	mad.lo.s32 	%r15, %r13, %r6, %r14;
	setp.ge.u32 	%p1, %r1, %r3;
	setp.ge.u32 	%p2, %r15, %r5;
	or.pred  	%p3, %p1, %p2;
	@%p3 bra 	$L__BB7_2;
	cvta.to.global.u64 	%rd3, %rd2;
	cvta.to.global.u64 	%rd4, %rd1;
	mad.lo.s32 	%r16, %r3, %r15, %r1;
	mul.wide.u32 	%rd5, %r16, 4;
	add.s64 	%rd6, %rd3, %rd5;
	ld.global.f32 	%f1, [%rd6];
	mad.lo.s32 	%r17, %r1, %r5, %r15;
	mul.wide.u32 	%rd7, %r17, 4;
	add.s64 	%rd8, %rd4, %rd7;
	st.global.f32 	[%rd8], %f1;
$L__BB7_2:
	ret;

}
	// .globl	_Z20transposeDiagonalColPfPKfii
.visible .entry _Z20transposeDiagonalColPfPKfii(
	.param .u64 .ptr .align 1 _Z20transposeDiagonalColPfPKfii_param_0,
	.param .u64 .ptr .align 1 _Z20transposeDiagonalColPfPKfii_param_1,
	.param .u32 _Z20transposeDiagonalColPfPKfii_param_2,
	.param .u32 _Z20transposeDiagonalColPfPKfii_param_3
)
{
	.reg .pred 	%p<4>;
	.reg .b32 	%r<18>;
	.reg .b32 	%f<2>;
	.reg .b64 	%rd<9>;

	ld.param.u64 	%rd1, [_Z20transposeDiagonalColPfPKfii_param_0];
	ld.param.u64 	%rd2, [_Z20transposeDiagonalColPfPKfii_param_1];
	ld.param.u32 	%r3, [_Z20transposeDiagonalColPfPKfii_param_2];
	ld.param.u32 	%r5, [_Z20transposeDiagonalColPfPKfii_param_3];
	mov.u32 	%r6, %ctaid.y;
	mov.u32 	%r7, %ctaid.x;
	add.s32 	%r8, %r7, %r6;
	mov.u32 	%r9, %nctaid.y;
	rem.u32 	%r10, %r8, %r9;
	mov.u32 	%r11, %ntid.x;
	mov.u32 	%r12, %tid.x;
	mad.lo.s32 	%r1, %r10, %r11, %r12;
	mov.u32 	%r13, %ntid.y;
	mov.u32 	%r14, %tid.y;
	mad.lo.s32 	%r15, %r13, %r6, %r14;
	setp.ge.u32 	%p1, %r1, %r3;
	setp.ge.u32 	%p2, %r15, %r5;
	or.pred  	%p3, %p1, %p2;
	@%p3 bra 	$L__BB8_2;
	cvta.to.global.u64 	%rd3, %rd2;
	cvta.to.global.u64 	%rd4, %rd1;
	mad.lo.s32 	%r16, %r1, %r5, %r15;
	mul.wide.u32 	%rd5, %r16, 4;
	add.s64 	%rd6, %rd3, %rd5;
	ld.global.f32 	%f1, [%rd6];
	mad.lo.s32 	%r17, %r3, %r15, %r1;
	mul.wide.u32 	%rd7, %r17, 4;
	add.s64 	%rd8, %rd4, %rd7;
	st.global.f32 	[%rd8], %f1;
$L__BB8_2:
	ret;

}


// ===== COMPILED SASS (sm_100) =====

	.target	sm_100

	.elftype	@"ET_EXEC"


//--------------------- .note.nv.tkinfo           --------------------------
	.section	.note.nv.tkinfo,"",@"SHT_NOTE"
	.sectionflags	@"SHF_NOTE_NV_TKINFO"
	.tkinfo
        /*0018*/ 	.word	0x00000002
        /*0030*/ 	.string	""
        /*0030*/ 	.string	"ptxas"
        /*0030*/ 	.string	"Cuda compilation tools, release 13.0, V13.0.88"
        /*0030*/ 	.string	"Build cuda_13.0.r13.0/compiler.36424714_0"
        /*0030*/ 	.string	"-arch sm_100 -m 64 "



//--------------------- .note.nv.cuinfo           --------------------------
	.section	.note.nv.cuinfo,"",@"SHT_NOTE"
	.sectionflags	@"SHF_NOTE_NV_CUINFO"
        /*0018*/ 	.short	0x0002
        /*001a*/ 	.short	0x0064
        /*001c*/ 	.short	0x0082
	.zero		2


//--------------------- .nv.info                  --------------------------
	.section	.nv.info,"",@"SHT_CUDA_INFO"
	.align	4


	//----- nvinfo : EIATTR_REGCOUNT
	.align		4
        /*0000*/ 	.byte	0x04, 0x2f
        /*0002*/ 	.short	(.L_1 - .L_0)
	.align		4
.L_0:
        /*0004*/ 	.word	index@(_Z6warmupPfPKfii)
        /*0008*/ 	.word	0x0000000a


	//----- nvinfo : EIATTR_FRAME_SIZE
	.align		4
.L_1:
        /*000c*/ 	.byte	0x04, 0x11
        /*000e*/ 	.short	(.L_3 - .L_2)
	.align		4
.L_2:
        /*0010*/ 	.word	index@(_Z6warmupPfPKfii)
        /*0014*/ 	.word	0x00000000


	//----- nvinfo : EIATTR_REGCOUNT
	.align		4
.L_3:
        /*0018*/ 	.byte	0x04, 0x2f
        /*001a*/ 	.short	(.L_5 - .L_4)
	.align		4
.L_4:
        /*001c*/ 	.word	index@(_Z7copyRowPfPKfii)
        /*0020*/ 	.word	0x0000000a


	//----- nvinfo : EIATTR_FRAME_SIZE
	.align		4
.L_5:
        /*0024*/ 	.byte	0x04, 0x11
        /*0026*/ 	.short	(.L_7 - .L_6)
	.align		4
.L_6:
        /*0028*/ 	.word	index@(_Z7copyRowPfPKfii)
        /*002c*/ 	.word	0x00000000


	//----- nvinfo : EIATTR_REGCOUNT
	.align		4
.L_7:
        /*0030*/ 	.byte	0x04, 0x2f
        /*0032*/ 	.short	(.L_9 - .L_8)
	.align		4
.L_8:
        /*0034*/ 	.word	index@(_Z7copyColPfPKfii)
        /*0038*/ 	.word	0x0000000a


	//----- nvinfo : EIATTR_FRAME_SIZE
	.align		4
.L_9:
        /*003c*/ 	.byte	0x04, 0x11
        /*003e*/ 	.short	(.L_11 - .L_10)
	.align		4
.L_10:
        /*0040*/ 	.word	index@(_Z7copyColPfPKfii)
        /*0044*/ 	.word	0x00000000


	//----- nvinfo : EIATTR_REGCOUNT
	.align		4
.L_11:
        /*0048*/ 	.byte	0x04, 0x2f
        /*004a*/ 	.short	(.L_13 - .L_12)
	.align		4
.L_12:
        /*004c*/ 	.word	index@(_Z17transposeNaiveRowPfPKfii)
        /*0050*/ 	.word	0x0000000a


	//----- nvinfo : EIATTR_FRAME_SIZE
	.align		4
.L_13:
        /*0054*/ 	.byte	0x04, 0x11
        /*0056*/ 	.short	(.L_15 - .L_14)
	.align		4
.L_14:
        /*0058*/ 	.word	index@(_Z17transposeNaiveRowPfPKfii)
        /*005c*/ 	.word	0x00000000


	//----- nvinfo : EIATTR_REGCOUNT
	.align		4
.L_15:
        /*0060*/ 	.byte	0x04, 0x2f
        /*0062*/ 	.short	(.L_17 - .L_16)
	.align		4
.L_16:
        /*0064*/ 	.word	index@(_Z17transposeNaiveColPfPKfii)
        /*0068*/ 	.word	0x0000000a


	//----- nvinfo : EIATTR_FRAME_SIZE
	.align		4
.L_17:
        /*006c*/ 	.byte	0x04, 0x11
        /*006e*/ 	.short	(.L_19 - .L_18)
	.align		4
.L_18:
        /*0070*/ 	.word	index@(_Z17transposeNaiveColPfPKfii)
        /*0074*/ 	.word	0x00000000


	//----- nvinfo : EIATTR_REGCOUNT
	.align		4
.L_19:
        /*0078*/ 	.byte	0x04, 0x2f
        /*007a*/ 	.short	(.L_21 - .L_20)
	.align		4
.L_20:
        /*007c*/ 	.word	index@(_Z19transposeUnroll4RowPfPKfii)
        /*0080*/ 	.word	0x00000018


	//----- nvinfo : EIATTR_FRAME_SIZE
	.align		4
.L_21:
        /*0084*/ 	.byte	0x04, 0x11
        /*0086*/ 	.short	(.L_23 - .L_22)
	.align		4
.L_22:
        /*0088*/ 	.word	index@(_Z19transposeUnroll4RowPfPKfii)
        /*008c*/ 	.word	0x00000000


	//----- nvinfo : EIATTR_REGCOUNT
	.align		4
.L_23:
        /*0090*/ 	.byte	0x04, 0x2f
        /*0092*/ 	.short	(.L_25 - .L_24)
	.align		4
.L_24:
        /*0094*/ 	.word	index@(_Z19transposeUnroll4ColPfPKfii)
        /*0098*/ 	.word	0x00000018


	//----- nvinfo : EIATTR_FRAME_SIZE
	.align		4
.L_25:
        /*009c*/ 	.byte	0x04, 0x11
        /*009e*/ 	.short	(.L_27 - .L_26)
	.align		4
.L_26:
        /*00a0*/ 	.word	index@(_Z19transposeUnroll4ColPfPKfii)
        /*00a4*/ 	.word	0x00000000


	//----- nvinfo : EIATTR_REGCOUNT
	.align		4
.L_27:
        /*00a8*/ 	.byte	0x04, 0x2f
        /*00aa*/ 	.short	(.L_29 - .L_28)
	.align		4
.L_28:
        /*00ac*/ 	.word	index@(_Z20transposeDiagonalRowPfPKfii)
        /*00b0*/ 	.word	0x0000000a


	//----- nvinfo : EIATTR_FRAME_SIZE
	.align		4
.L_29:
        /*00b4*/ 	.byte	0x04, 0x11
        /*00b6*/ 	.short	(.L_31 - .L_30)
	.align		4
.L_30:
        /*00b8*/ 	.word	index@(_Z20transposeDiagonalRowPfPKfii)
        /*00bc*/ 	.word	0x00000000


	//----- nvinfo : EIATTR_REGCOUNT
	.align		4
.L_31:
        /*00c0*/ 	.byte	0x04, 0x2f
        /*00c2*/ 	.short	(.L_33 - .L_32)
	.align		4
.L_32:
        /*00c4*/ 	.word	index@(_Z20transposeDiagonalColPfPKfii)
        /*00c8*/ 	.word	0x0000000a


	//----- nvinfo : EIATTR_FRAME_SIZE
	.align		4
.L_33:
        /*00cc*/ 	.byte	0x04, 0x11
        /*00ce*/ 	.short	(.L_35 - .L_34)
	.align		4
.L_34:
        /*00d0*/ 	.word	index@(_Z20transposeDiagonalColPfPKfii)
        /*00d4*/ 	.word	0x00000000


	//----- nvinfo : EIATTR_MIN_STACK_SIZE
	.align		4
.L_35:
        /*00d8*/ 	.byte	0x04, 0x12
        /*00da*/ 	.short	(.L_37 - .L_36)
	.align		4
.L_36:
        /*00dc*/ 	.word	index@(_Z20transposeDiagonalColPfPKfii)
        /*00e0*/ 	.word	0x00000000


	//----- nvinfo : EIATTR_MIN_STACK_SIZE
	.align		4
.L_37:
        /*00e4*/ 	.byte	0x04, 0x12
        /*00e6*/ 	.short	(.L_39 - .L_38)
	.align		4
.L_38:
        /*00e8*/ 	.word	index@(_Z20transposeDiagonalRowPfPKfii)
        /*00ec*/ 	.word	0x00000000


	//----- nvinfo : EIATTR_MIN_STACK_SIZE
	.align		4
.L_39:
        /*00f0*/ 	.byte	0x04, 0x12
        /*00f2*/ 	.short	(.L_41 - .L_40)
	.align		4
.L_40:
        /*00f4*/ 	.word	index@(_Z19transposeUnroll4ColPfPKfii)
        /*00f8*/ 	.word	0x00000000


	//----- nvinfo : EIATTR_MIN_STACK_SIZE
	.align		4
.L_41:
        /*00fc*/ 	.byte	0x04, 0x12
        /*00fe*/ 	.short	(.L_43 - .L_42)
	.align		4
.L_42:
        /*0100*/ 	.word	index@(_Z19transposeUnroll4RowPfPKfii)
        /*0104*/ 	.word	0x00000000


	//----- nvinfo : EIATTR_MIN_STACK_SIZE
	.align		4
.L_43:
        /*0108*/ 	.byte	0x04, 0x12
        /*010a*/ 	.short	(.L_45 - .L_44)
	.align		4
.L_44:
        /*010c*/ 	.word	index@(_Z17transposeNaiveColPfPKfii)
        /*0110*/ 	.word	0x00000000


	//----- nvinfo : EIATTR_MIN_STACK_SIZE
	.align		4
.L_45:
        /*0114*/ 	.byte	0x04, 0x12
        /*0116*/ 	.short	(.L_47 - .L_46)
	.align		4
.L_46:
        /*0118*/ 	.word	index@(_Z17transposeNaiveRowPfPKfii)
        /*011c*/ 	.word	0x00000000


	//----- nvinfo : EIATTR_MIN_STACK_SIZE
	.align		4
.L_47:
        /*0120*/ 	.byte	0x04, 0x12
        /*0122*/ 	.short	(.L_49 - .L_48)
	.align		4
.L_48:
        /*0124*/ 	.word	index@(_Z7copyColPfPKfii)
        /*0128*/ 	.word	0x00000000


	//----- nvinfo : EIATTR_MIN_STACK_SIZE
	.align		4
.L_49:
        /*012c*/ 	.byte	0x04, 0x12
        /*012e*/ 	.short	(.L_51 - .L_50)
	.align		4
.L_50:
        /*0130*/ 	.word	index@(_Z7copyRowPfPKfii)
        /*0134*/ 	.word	0x00000000


	//----- nvinfo : EIATTR_MIN_STACK_SIZE
	.align		4
.L_51:
        /*0138*/ 	.byte	0x04, 0x12
        /*013a*/ 	.short	(.L_53 - .L_52)
	.align		4
.L_52:
        /*013c*/ 	.word	index@(_Z6warmupPfPKfii)
        /*0140*/ 	.word	0x00000000
.L_53:


//--------------------- .nv.compat                --------------------------
	.section	.nv.compat,"",@"SHT_CUDA_COMPAT_INFO"
	.align	4
        /*0000*/ 	.byte	0x02, 0x09, 0x00, 0x00, 0x02, 0x02, 0x01, 0x00, 0x02, 0x05, 0x05, 0x00, 0x03, 0x07, 0x01, 0x01
        /*0010*/ 	.byte	0x02, 0x03, 0x00, 0x00, 0x02, 0x06, 0x01, 0x00, 0x04, 0x0b, 0x08, 0x00, 0x09, 0x00, 0x00, 0x00
        /*0020*/ 	.byte	0x00, 0x00, 0x00, 0x00


//--------------------- .nv.info._Z20transposeDiagonalColPfPKfii --------------------------
	.section	.nv.info._Z20transposeDiagonalColPfPKfii,"",@"SHT_CUDA_INFO"
	.sectionflags	@""
	.align	4


	//----- nvinfo : EIATTR_CUDA_API_VERSION
	.align		4
        /*0000*/ 	.byte	0x04, 0x37
        /*0002*/ 	.short	(.L_55 - .L_54)
.L_54:
        /*0004*/ 	.word	0x00000082


	//----- nvinfo : EIATTR_KPARAM_INFO
	.align		4
.L_55:
        /*0008*/ 	.byte	0x04, 0x17
        /*000a*/ 	.short	(.L_57 - .L_56)
.L_56:
        /*000c*/ 	.word	0x00000000
        /*0010*/ 	.short	0x0003
        /*0012*/ 	.short	0x0014
        /*0014*/ 	.byte	0x00, 0xf0, 0x11, 0x00


	//----- nvinfo : EIATTR_KPARAM_INFO
	.align		4
.L_57:
        /*0018*/ 	.byte	0x04, 0x17
        /*001a*/ 	.short	(.L_59 - .L_58)
.L_58:
        /*001c*/ 	.word	0x00000000
        /*0020*/ 	.short	0x0002
        /*0022*/ 	.short	0x0010
        /*0024*/ 	.byte	0x00, 0xf0, 0x11, 0x00


	//----- nvinfo : EIATTR_KPARAM_INFO
	.align		4
.L_59:
        /*0028*/ 	.byte	0x04, 0x17
        /*002a*/ 	.short	(.L_61 - .L_60)
.L_60:
        /*002c*/ 	.word	0x00000000
        /*0030*/ 	.short	0x0001
        /*0032*/ 	.short	0x0008
        /*0034*/ 	.byte	0x00, 0xf5, 0x21, 0x00


	//----- nvinfo : EIATTR_KPARAM_INFO
	.align		4
.L_61:
        /*0038*/ 	.byte	0x04, 0x17
        /*003a*/ 	.short	(.L_63 - .L_62)
.L_62:
        /*003c*/ 	.word	0x00000000
        /*0040*/ 	.short	0x0000
        /*0042*/ 	.short	0x0000
        /*0044*/ 	.byte	0x00, 0xf5, 0x21, 0x00


	//----- nvinfo : EIATTR_SPARSE_MMA_MASK
	.align		4
.L_63:
        /*0048*/ 	.byte	0x03, 0x50
        /*004a*/ 	.short	0x0000


	//----- nvinfo : EIATTR_MAXREG_COUNT
	.align		4
        /*004c*/ 	.byte	0x03, 0x1b
        /*004e*/ 	.short	0x00ff


	//----- nvinfo : EIATTR_MERCURY_ISA_VERSION
	.align		4
        /*0050*/ 	.byte	0x03, 0x5f
        /*0052*/ 	.short	0x0101


	//----- nvinfo : EIATTR_VRC_CTA_INIT_COUNT
	.align		4
        /*0054*/ 	.byte	0x02, 0x4a
	.zero		1
	.zero		1


	//----- nvinfo : EIATTR_EXIT_INSTR_OFFSETS
	.align		4
        /*0058*/ 	.byte	0x04, 0x1c
        /*005a*/ 	.short	(.L_65 - .L_64)


	//   ....[0]....
.L_64:
        /*005c*/ 	.word	0x000001f0


	//   ....[1]....
        /*0060*/ 	.word	0x00000290


	//----- nvinfo : EIATTR_CBANK_PARAM_SIZE
	.align		4
.L_65:
        /*0064*/ 	.byte	0x03, 0x19
        /*0066*/ 	.short	0x0018


	//----- nvinfo : EIATTR_PARAM_CBANK
	.align		4
        /*0068*/ 	.byte	0x04, 0x0a
        /*006a*/ 	.short	(.L_67 - .L_66)
	.align		4
.L_66:
        /*006c*/ 	.word	index@(.nv.constant0._Z20transposeDiagonalColPfPKfii)
        /*0070*/ 	.short	0x0380
        /*0072*/ 	.short	0x0018


	//----- nvinfo : EIATTR_SW_WAR
	.align		4
.L_67:
        /*0074*/ 	.byte	0x04, 0x36
        /*0076*/ 	.short	(.L_69 - .L_68)
.L_68:
        /*0078*/ 	.word	0x00000008
.L_69:


//--------------------- .nv.info._Z20transposeDiagonalRowPfPKfii --------------------------
	.section	.nv.info._Z20transposeDiagonalRowPfPKfii,"",@"SHT_CUDA_INFO"
	.sectionflags	@""
	.align	4


	//----- nvinfo : EIATTR_CUDA_API_VERSION
	.align		4
        /*0000*/ 	.byte	0x04, 0x37
        /*0002*/ 	.short	(.L_71 - .L_70)
.L_70:
        /*0004*/ 	.word	0x00000082


	//----- nvinfo : EIATTR_KPARAM_INFO
	.align		4
.L_71:
        /*0008*/ 	.byte	0x04, 0x17
        /*000a*/ 	.short	(.L_73 - .L_72)
.L_72:
        /*000c*/ 	.word	0x00000000
        /*0010*/ 	.short	0x0003
        /*0012*/ 	.short	0x0014
        /*0014*/ 	.byte	0x00, 0xf0, 0x11, 0x00


	//----- nvinfo : EIATTR_KPARAM_INFO
	.align		4
.L_73:
        /*0018*/ 	.byte	0x04, 0x17
        /*001a*/ 	.short	(.L_75 - .L_74)
.L_74:
        /*001c*/ 	.word	0x00000000
        /*0020*/ 	.short	0x0002
        /*0022*/ 	.short	0x0010
        /*0024*/ 	.byte	0x00, 0xf0, 0x11, 0x00


	//----- nvinfo : EIATTR_KPARAM_INFO
	.align		4
.L_75:
        /*0028*/ 	.byte	0x04, 0x17
        /*002a*/ 	.short	(.L_77 - .L_76)
.L_76:
        /*002c*/ 	.word	0x00000000
        /*0030*/ 	.short	0x0001
        /*0032*/ 	.short	0x0008
        /*0034*/ 	.byte	0x00, 0xf5, 0x21, 0x00


	//----- nvinfo : EIATTR_KPARAM_INFO
	.align		4
.L_77:
        /*0038*/ 	.byte	0x04, 0x17
        /*003a*/ 	.short	(.L_79 - .L_78)
.L_78:
        /*003c*/ 	.word	0x00000000
        /*0040*/ 	.short	0x0000
        /*0042*/ 	.short	0x0000
        /*0044*/ 	.byte	0x00, 0xf5, 0x21, 0x00


	//----- nvinfo : EIATTR_SPARSE_MMA_MASK
	.align		4
.L_79:
        /*0048*/ 	.byte	0x03, 0x50
        /*004a*/ 	.short	0x0000


	//----- nvinfo : EIATTR_MAXREG_COUNT
	.align		4
        /*004c*/ 	.byte	0x03, 0x1b
        /*004e*/ 	.short	0x00ff


	//----- nvinfo : EIATTR_MERCURY_ISA_VERSION
	.align		4
        /*0050*/ 	.byte	0x03, 0x5f
        /*0052*/ 	.short	0x0101


	//----- nvinfo : EIATTR_VRC_CTA_INIT_COUNT
	.align		4
        /*0054*/ 	.byte	0x02, 0x4a
	.zero		1
	.zero		1


	//----- nvinfo : EIATTR_EXIT_INSTR_OFFSETS
	.align		4
        /*0058*/ 	.byte	0x04, 0x1c
        /*005a*/ 	.short	(.L_81 - .L_80)


	//   ....[0]....
.L_80:
        /*005c*/ 	.word	0x000001f0


	//   ....[1]....
        /*0060*/ 	.word	0x00000290


	//----- nvinfo : EIATTR_CBANK_PARAM_SIZE
	.align		4
.L_81:
        /*0064*/ 	.byte	0x03, 0x19
        /*0066*/ 	.short	0x0018


	//----- nvinfo : EIATTR_PARAM_CBANK
	.align		4
        /*0068*/ 	.byte	0x04, 0x0a
        /*006a*/ 	.short	(.L_83 - .L_82)
	.align		4
.L_82:
        /*006c*/ 	.word	index@(.nv.constant0._Z20transposeDiagonalRowPfPKfii)
        /*0070*/ 	.short	0x0380
        /*0072*/ 	.short	0x0018


	//----- nvinfo : EIATTR_SW_WAR
	.align		4
.L_83:
        /*0074*/ 	.byte	0x04, 0x36
        /*0076*/ 	.short	(.L_85 - .L_84)
.L_84:
        /*0078*/ 	.word	0x00000008
.L_85:


//--------------------- .nv.info._Z19transposeUnroll4ColPfPKfii --------------------------
	.section	.nv.info._Z19transposeUnroll4ColPfPKfii,"",@"SHT_CUDA_INFO"
	.sectionflags	@""
	.align	4


	//----- nvinfo : EIATTR_CUDA_API_VERSION
	.align		4
        /*0000*/ 	.byte	0x04, 0x37
        /*0002*/ 	.short	(.L_87 - .L_86)
.L_86:
        /*0004*/ 	.word	0x00000082


	//----- nvinfo : EIATTR_KPARAM_INFO
	.align		4
.L_87:
        /*0008*/ 	.byte	0x04, 0x17
        /*000a*/ 	.short	(.L_89 - .L_88)
.L_88:
        /*000c*/ 	.word	0x00000000
        /*0010*/ 	.short	0x0003
        /*0012*/ 	.short	0x0014
        /*0014*/ 	.byte	0x00, 0xf0, 0x11, 0x00


	//----- nvinfo : EIATTR_KPARAM_INFO
	.align		4
.L_89:
        /*0018*/ 	.byte	0x04, 0x17
        /*001a*/ 	.short	(.L_91 - .L_90)
.L_90:
        /*001c*/ 	.word	0x00000000
        /*0020*/ 	.short	0x0002
        /*0022*/ 	.short	0x0010
        /*0024*/ 	.byte	0x00, 0xf0, 0x11, 0x00


	//----- nvinfo : EIATTR_KPARAM_INFO
	.align		4
.L_91:
        /*0028*/ 	.byte	0x04, 0x17
        /*002a*/ 	.short	(.L_93 - .L_92)
.L_92:
        /*002c*/ 	.word	0x00000000
        /*0030*/ 	.short	0x0001
        /*0032*/ 	.short	0x0008
        /*0034*/ 	.byte	0x00, 0xf5, 0x21, 0x00


	//----- nvinfo : EIATTR_KPARAM_INFO
	.align		4
.L_93:
        /*0038*/ 	.byte	0x04, 0x17
        /*003a*/ 	.short	(.L_95 - .L_94)
.L_94:
        /*003c*/ 	.word	0x00000000
        /*0040*/ 	.short	0x0000
        /*0042*/ 	.short	0x0000
        /*0044*/ 	.byte	0x00, 0xf5, 0x21, 0x00


	//----- nvinfo : EIATTR_SPARSE_MMA_MASK
	.align		4
.L_95:
        /*0048*/ 	.byte	0x03, 0x50
        /*004a*/ 	.short	0x0000


	//----- nvinfo : EIATTR_MAXREG_COUNT
	.align		4
        /*004c*/ 	.byte	0x03, 0x1b
        /*004e*/ 	.short	0x00ff


	//----- nvinfo : EIATTR_MERCURY_ISA_VERSION
	.align		4
        /*0050*/ 	.byte	0x03, 0x5f
        /*0052*/ 	.short	0x0101


	//----- nvinfo : EIATTR_VRC_CTA_INIT_COUNT
	.align		4
        /*0054*/ 	.byte	0x02, 0x4a
	.zero		1
	.zero		1


	//----- nvinfo : EIATTR_EXIT_INSTR_OFFSETS
	.align		4
        /*0058*/ 	.byte	0x04, 0x1c
        /*005a*/ 	.short	(.L_97 - .L_96)


	//   ....[0]....
.L_96:
        /*005c*/ 	.word	0x00000100


	//   ....[1]....
        /*0060*/ 	.word	0x000002a0


	//----- nvinfo : EIATTR_CBANK_PARAM_SIZE
	.align		4
.L_97:
        /*0064*/ 	.byte	0x03, 0x19
        /*0066*/ 	.short	0x0018


	//----- nvinfo : EIATTR_PARAM_CBANK
	.align		4
        /*0068*/ 	.byte	0x04, 0x0a
        /*006a*/ 	.short	(.L_99 - .L_98)
	.align		4
.L_98:
        /*006c*/ 	.word	index@(.nv.constant0._Z19transposeUnroll4ColPfPKfii)
        /*0070*/ 	.short	0x0380
        /*0072*/ 	.short	0x0018


	//----- nvinfo : EIATTR_SW_WAR
	.align		4
.L_99:
        /*0074*/ 	.byte	0x04, 0x36
        /*0076*/ 	.short	(.L_101 - .L_100)
.L_100:
        /*0078*/ 	.word	0x00000008
.L_101:


//--------------------- .nv.info._Z19transposeUnroll4RowPfPKfii --------------------------
	.section	.nv.info._Z19transposeUnroll4RowPfPKfii,"",@"SHT_CUDA_INFO"
	.sectionflags	@""
	.align	4


	//----- nvinfo : EIATTR_CUDA_API_VERSION
	.align		4
        /*0000*/ 	.byte	0x04, 0x37
        /*0002*/ 	.short	(.L_103 - .L_102)
.L_102:
        /*0004*/ 	.word	0x00000082


	//----- nvinfo : EIATTR_KPARAM_INFO
	.align		4
.L_103:
        /*0008*/ 	.byte	0x04, 0x17
        /*000a*/ 	.short	(.L_105 - .L_104)
.L_104:
        /*000c*/ 	.word	0x00000000
        /*0010*/ 	.short	0x0003
        /*0012*/ 	.short	0x0014
        /*0014*/ 	.byte	0x00, 0xf0, 0x11, 0x00


	//----- nvinfo : EIATTR_KPARAM_INFO
	.align		4
.L_105:
        /*0018*/ 	.byte	0x04, 0x17
        /*001a*/ 	.short	(.L_107 - .L_106)
.L_106:
        /*001c*/ 	.word	0x00000000
        /*0020*/ 	.short	0x0002
        /*0022*/ 	.short	0x0010
        /*0024*/ 	.byte	0x00, 0xf0, 0x11, 0x00


	//----- nvinfo : EIATTR_KPARAM_INFO
	.align		4
.L_107:
        /*0028*/ 	.byte	0x04, 0x17
        /*002a*/ 	.short	(.L_109 - .L_108)
.L_108:
        /*002c*/ 	.word	0x00000000
        /*0030*/ 	.short	0x0001
        /*0032*/ 	.short	0x0008
        /*0034*/ 	.byte	0x00, 0xf5, 0x21, 0x00


	//----- nvinfo : EIATTR_KPARAM_INFO
	.align		4
.L_109:
        /*0038*/ 	.byte	0x04, 0x17
        /*003a*/ 	.short	(.L_111 - .L_110)
.L_110:
        /*003c*/ 	.word	0x00000000
        /*0040*/ 	.short	0x0000
        /*0042*/ 	.short	0x0000
        /*0044*/ 	.byte	0x00, 0xf5, 0x21, 0x00


	//----- nvinfo : EIATTR_SPARSE_MMA_MASK
	.align		4
.L_111:
        /*0048*/ 	.byte	0x03, 0x50
        /*004a*/ 	.short	0x0000


	//----- nvinfo : EIATTR_MAXREG_COUNT
	.align		4
        /*004c*/ 	.byte	0x03, 0x1b
        /*004e*/ 	.short	0x00ff


	//----- nvinfo : EIATTR_MERCURY_ISA_VERSION
	.align		4
        /*0050*/ 	.byte	0x03, 0x5f
        /*0052*/ 	.short	0x0101


	//----- nvinfo : EIATTR_VRC_CTA_INIT_COUNT
	.align		4
        /*0054*/ 	.byte	0x02, 0x4a
	.zero		1
	.zero		1


	//----- nvinfo : EIATTR_EXIT_INSTR_OFFSETS
	.align		4
        /*0058*/ 	.byte	0x04, 0x1c
        /*005a*/ 	.short	(.L_113 - .L_112)


	//   ....[0]....
.L_112:
        /*005c*/ 	.word	0x00000100


	//   ....[1]....
        /*0060*/ 	.word	0x000002a0


	//----- nvinfo : EIATTR_CBANK_PARAM_SIZE
	.align		4
.L_113:
        /*0064*/ 	.byte	0x03, 0x19
        /*0066*/ 	.short	0x0018


	//----- nvinfo : EIATTR_PARAM_CBANK
	.align		4
        /*0068*/ 	.byte	0x04, 0x0a
        /*006a*/ 	.short	(.L_115 - .L_114)
	.align		4
.L_114:
        /*006c*/ 	.word	index@(.nv.constant0._Z19transposeUnroll4RowPfPKfii)
        /*0070*/ 	.short	0x0380
        /*0072*/ 	.short	0x0018


	//----- nvinfo : EIATTR_SW_WAR
	.align		4
.L_115:
        /*0074*/ 	.byte	0x04, 0x36
        /*0076*/ 	.short	(.L_117 - .L_116)
.L_116:
        /*0078*/ 	.word	0x00000008
.L_117:


//--------------------- .nv.info._Z17transposeNaiveColPfPKfii --------------------------
	.section	.nv.info._Z17transposeNaiveColPfPKfii,"",@"SHT_CUDA_INFO"
	.sectionflags	@""
	.align	4


	//----- nvinfo : EIATTR_CUDA_API_VERSION
	.align		4
        /*0000*/ 	.byte	0x04, 0x37
        /*0002*/ 	.short	(.L_119 - .L_118)
.L_118:
        /*0004*/ 	.word	0x00000082


	//----- nvinfo : EIATTR_KPARAM_INFO
	.align		4
.L_119:
        /*0008*/ 	.byte	0x04, 0x17
        /*000a*/ 	.short	(.L_121 - .L_120)
.L_120:
        /*000c*/ 	.word	0x00000000
        /*0010*/ 	.short	0x0003
        /*0012*/ 	.short	0x0014
        /*0014*/ 	.byte	0x00, 0xf0, 0x11, 0x00


	//----- nvinfo : EIATTR_KPARAM_INFO
	.align		4
.L_121:
        /*0018*/ 	.byte	0x04, 0x17
        /*001a*/ 	.short	(.L_123 - .L_122)
.L_122:
        /*001c*/ 	.word	0x00000000
        /*0020*/ 	.short	0x0002
        /*0022*/ 	.short	0x0010
        /*0024*/ 	.byte	0x00, 0xf0, 0x11, 0x00


	//----- nvinfo : EIATTR_KPARAM_INFO
	.align		4
.L_123:
        /*0028*/ 	.byte	0x04, 0x17
        /*002a*/ 	.short	(.L_125 - .L_124)
.L_124:
        /*002c*/ 	.word	0x00000000
        /*0030*/ 	.short	0x0001
        /*0032*/ 	.short	0x0008
        /*0034*/ 	.byte	0x00, 0xf5, 0x21, 0x00


	//----- nvinfo : EIATTR_KPARAM_INFO
	.align		4
.L_125:
        /*0038*/ 	.byte	0x04, 0x17
        /*003a*/ 	.short	(.L_127 - .L_126)
.L_126:
        /*003c*/ 	.word	0x00000000
        /*0040*/ 	.short	0x0000
        /*0042*/ 	.short	0x0000
        /*0044*/ 	.byte	0x00, 0xf5, 0x21, 0x00


	//----- nvinfo : EIATTR_SPARSE_MMA_MASK
	.align		4
.L_127:
        /*0048*/ 	.byte	0x03, 0x50
        /*004a*/ 	.short	0x0000


	//----- nvinfo : EIATTR_MAXREG_COUNT
	.align		4
        /*004c*/ 	.byte	0x03, 0x1b
        /*004e*/ 	.short	0x00ff


	//----- nvinfo : EIATTR_MERCURY_ISA_VERSION
	.align		4
        /*0050*/ 	.byte	0x03, 0x5f
        /*0052*/ 	.short	0x0101


	//----- nvinfo : EIATTR_VRC_CTA_INIT_COUNT
	.align		4
        /*0054*/ 	.byte	0x02, 0x4a
	.zero		1
	.zero		1


	//----- nvinfo : EIATTR_EXIT_INSTR_OFFSETS
	.align		4
        /*0058*/ 	.byte	0x04, 0x1c
        /*005a*/ 	.short	(.L_129 - .L_128)


	//   ....[0]....
.L_128:
        /*005c*/ 	.word	0x000000c0


	//   ....[1]....
        /*0060*/ 	.word	0x00000160


	//----- nvinfo : EIATTR_CBANK_PARAM_SIZE
	.align		4
.L_129:
        /*0064*/ 	.byte	0x03, 0x19
        /*0066*/ 	.short	0x0018


	//----- nvinfo : EIATTR_PARAM_CBANK
	.align		4
        /*0068*/ 	.byte	0x04, 0x0a
        /*006a*/ 	.short	(.L_131 - .L_130)
	.align		4
.L_130:
        /*006c*/ 	.word	index@(.nv.constant0._Z17transposeNaiveColPfPKfii)
        /*0070*/ 	.short	0x0380
        /*0072*/ 	.short	0x0018


	//----- nvinfo : EIATTR_SW_WAR
	.align		4
.L_131:
        /*0074*/ 	.byte	0x04, 0x36
        /*0076*/ 	.short	(.L_133 - .L_132)
.L_132:
        /*0078*/ 	.word	0x00000008
.L_133:


//--------------------- .nv.info._Z17transposeNaiveRowPfPKfii --------------------------
	.section	.nv.info._Z17transposeNaiveRowPfPKfii,"",@"SHT_CUDA_INFO"
	.sectionflags	@""
	.align	4


	//----- nvinfo : EIATTR_CUDA_API_VERSION
	.align		4
        /*0000*/ 	.byte	0x04, 0x37
        /*0002*/ 	.short	(.L_135 - .L_134)
.L_134:
        /*0004*/ 	.word	0x00000082


	//----- nvinfo : EIATTR_KPARAM_INFO
	.align		4
.L_135:
        /*0008*/ 	.byte	0x04, 0x17
        /*000a*/ 	.short	(.L_137 - .L_136)
.L_136:
        /*000c*/ 	.word	0x00000000
        /*0010*/ 	.short	0x0003
        /*0012*/ 	.short	0x0014
        /*0014*/ 	.byte	0x00, 0xf0, 0x11, 0x00


	//----- nvinfo : EIATTR_KPARAM_INFO
	.align		4
.L_137:
        /*0018*/ 	.byte	0x04, 0x17
        /*001a*/ 	.short	(.L_139 - .L_138)
.L_138:
        /*001c*/ 	.word	0x00000000
        /*0020*/ 	.short	0x0002
        /*0022*/ 	.short	0x0010
        /*0024*/ 	.byte	0x00, 0xf0, 0x11, 0x00


	//----- nvinfo : EIATTR_KPARAM_INFO
	.align		4
.L_139:
        /*0028*/ 	.byte	0x04, 0x17
        /*002a*/ 	.short	(.L_141 - .L_140)
.L_140:
        /*002c*/ 	.word	0x00000000
        /*0030*/ 	.short	0x0001
        /*0032*/ 	.short	0x0008
        /*0034*/ 	.byte	0x00, 0xf5, 0x21, 0x00


	//----- nvinfo : EIATTR_KPARAM_INFO
	.align		4
.L_141:
        /*0038*/ 	.byte	0x04, 0x17
        /*003a*/ 	.short	(.L_143 - .L_142)
.L_142:
        /*003c*/ 	.word	0x00000000
        /*0040*/ 	.short	0x0000
        /*0042*/ 	.short	0x0000
        /*0044*/ 	.byte	0x00, 0xf5, 0x21, 0x00


	//----- nvinfo : EIATTR_SPARSE_MMA_MASK
	.align		4
.L_143:
        /*0048*/ 	.byte	0x03, 0x50
        /*004a*/ 	.short	0x0000


	//----- nvinfo : EIATTR_MAXREG_COUNT
	.align		4
        /*004c*/ 	.byte	0x03, 0x1b
        /*004e*/ 	.short	0x00ff


	//----- nvinfo : EIATTR_MERCURY_ISA_VERSION
	.align		4
        /*0050*/ 	.byte	0x03, 0x5f
        /*0052*/ 	.short	0x0101


	//----- nvinfo : EIATTR_VRC_CTA_INIT_COUNT
	.align		4
        /*0054*/ 	.byte	0x02, 0x4a
	.zero		1
	.zero		1


	//----- nvinfo : EIATTR_EXIT_INSTR_OFFSETS
	.align		4
        /*0058*/ 	.byte	0x04, 0x1c
        /*005a*/ 	.short	(.L_145 - .L_144)


	//   ....[0]....
.L_144:
        /*005c*/ 	.word	0x000000c0


	//   ....[1]....
        /*0060*/ 	.word	0x00000160


	//----- nvinfo : EIATTR_CBANK_PARAM_SIZE
	.align		4
.L_145:
        /*0064*/ 	.byte	0x03, 0x19
        /*0066*/ 	.short	0x0018


	//----- nvinfo : EIATTR_PARAM_CBANK
	.align		4
        /*0068*/ 	.byte	0x04, 0x0a
        /*006a*/ 	.short	(.L_147 - .L_146)
	.align		4
.L_146:
        /*006c*/ 	.word	index@(.nv.constant0._Z17transposeNaiveRowPfPKfii)
        /*0070*/ 	.short	0x0380
        /*0072*/ 	.short	0x0018


	//----- nvinfo : EIATTR_SW_WAR
	.align		4
.L_147:
        /*0074*/ 	.byte	0x04, 0x36
        /*0076*/ 	.short	(.L_149 - .L_148)
.L_148:
        /*0078*/ 	.word	0x00000008
.L_149:


//--------------------- .nv.info._Z7copyColPfPKfii --------------------------
	.section	.nv.info._Z7copyColPfPKfii,"",@"SHT_CUDA_INFO"
	.sectionflags	@""
	.align	4


	//----- nvinfo : EIATTR_CUDA_API_VERSION
	.align		4
        /*0000*/ 	.byte	0x04, 0x37
        /*0002*/ 	.short	(.L_151 - .L_150)
.L_150:
        /*0004*/ 	.word	0x00000082


	//----- nvinfo : EIATTR_KPARAM_INFO
	.align		4
.L_151:
        /*0008*/ 	.byte	0x04, 0x17
        /*000a*/ 	.short	(.L_153 - .L_152)
.L_152:
        /*000c*/ 	.word	0x00000000
        /*0010*/ 	.short	0x0003
        /*0012*/ 	.short	0x0014
        /*0014*/ 	.byte	0x00, 0xf0, 0x11, 0x00


	//----- nvinfo : EIATTR_KPARAM_INFO
	.align		4
.L_153:
        /*0018*/ 	.byte	0x04, 0x17
        /*001a*/ 	.short	(.L_155 - .L_154)
.L_154:
        /*001c*/ 	.word	0x00000000
        /*0020*/ 	.short	0x0002
        /*0022*/ 	.short	0x0010
        /*0024*/ 	.byte	0x00, 0xf0, 0x11, 0x00


	//----- nvinfo : EIATTR_KPARAM_INFO
	.align		4
.L_155:
        /*0028*/ 	.byte	0x04, 0x17
        /*002a*/ 	.short	(.L_157 - .L_156)
.L_156:
        /*002c*/ 	.word	0x00000000
        /*0030*/ 	.short	0x0001
        /*0032*/ 	.short	0x0008
        /*0034*/ 	.byte	0x00, 0xf5, 0x21, 0x00


	//----- nvinfo : EIATTR_KPARAM_INFO
	.align		4
.L_157:
        /*0038*/ 	.byte	0x04, 0x17
        /*003a*/ 	.short	(.L_159 - .L_158)
.L_158:
        /*003c*/ 	.word	0x00000000
        /*0040*/ 	.short	0x0000
        /*0042*/ 	.short	0x0000
        /*0044*/ 	.byte	0x00, 0xf5, 0x21, 0x00


	//----- nvinfo : EIATTR_SPARSE_MMA_MASK
	.align		4
.L_159:
        /*0048*/ 	.byte	0x03, 0x50
        /*004a*/ 	.short	0x0000


	//----- nvinfo : EIATTR_MAXREG_COUNT
	.align		4
        /*004c*/ 	.byte	0x03, 0x1b
        /*004e*/ 	.short	0x00ff


	//----- nvinfo : EIATTR_MERCURY_ISA_VERSION
	.align		4
        /*0050*/ 	.byte	0x03, 0x5f
        /*0052*/ 	.short	0x0101


	//----- nvinfo : EIATTR_VRC_CTA_INIT_COUNT
	.align		4
        /*0054*/ 	.byte	0x02, 0x4a
	.zero		1
	.zero		1


	//----- nvinfo : EIATTR_EXIT_INSTR_OFFSETS
	.align		4
        /*0058*/ 	.byte	0x04, 0x1c
        /*005a*/ 	.short	(.L_161 - .L_160)


	//   ....[0]....
.L_160:
        /*005c*/ 	.word	0x000000c0


	//   ....[1]....
        /*0060*/ 	.word	0x00000150


	//----- nvinfo : EIATTR_CBANK_PARAM_SIZE
	.align		4
.L_161:
        /*0064*/ 	.byte	0x03, 0x19
        /*0066*/ 	.short	0x0018


	//----- nvinfo : EIATTR_PARAM_CBANK
	.align		4
        /*0068*/ 	.byte	0x04, 0x0a
        /*006a*/ 	.short	(.L_163 - .L_162)
	.align		4
.L_162:
        /*006c*/ 	.word	index@(.nv.constant0._Z7copyColPfPKfii)
        /*0070*/ 	.short	0x0380
        /*0072*/ 	.short	0x0018


	//----- nvinfo : EIATTR_SW_WAR
	.align		4
.L_163:
        /*0074*/ 	.byte	0x04, 0x36
        /*0076*/ 	.short	(.L_165 - .L_164)
.L_164:
        /*0078*/ 	.word	0x00000008
.L_165:


//--------------------- .nv.info._Z7copyRowPfPKfii --------------------------
	.section	.nv.info._Z7copyRowPfPKfii,"",@"SHT_CUDA_INFO"
	.sectionflags	@""
	.align	4


	//----- nvinfo : EIATTR_CUDA_API_VERSION
	.align		4
        /*0000*/ 	.byte	0x04, 0x37
        /*0002*/ 	.short	(.L_167 - .L_166)
.L_166:
        /*0004*/ 	.word	0x00000082


	//----- nvinfo : EIATTR_KPARAM_INFO
	.align		4
.L_167:
        /*0008*/ 	.byte	0x04, 0x17
        /*000a*/ 	.short	(.L_169 - .L_168)
.L_168:
        /*000c*/ 	.word	0x00000000
        /*0010*/ 	.short	0x0003
        /*0012*/ 	.short	0x0014
        /*0014*/ 	.byte	0x00, 0xf0, 0x11, 0x00


	//----- nvinfo : EIATTR_KPARAM_INFO
	.align		4
.L_169:
        /*0018*/ 	.byte	0x04, 0x17
        /*001a*/ 	.short	(.L_171 - .L_170)
.L_170:
        /*001c*/ 	.word	0x00000000
        /*0020*/ 	.short	0x0002
        /*0022*/ 	.short	0x0010
        /*0024*/ 	.byte	0x00, 0xf0, 0x11, 0x00


	//----- nvinfo : EIATTR_KPARAM_INFO
	.align		4
.L_171:
        /*0028*/ 	.byte	0x04, 0x17
        /*002a*/ 	.short	(.L_173 - .L_172)
.L_172:
        /*002c*/ 	.word	0x00000000
        /*0030*/ 	.short	0x0001
        /*0032*/ 	.short	0x0008
        /*0034*/ 	.byte	0x00, 0xf5, 0x21, 0x00


	//----- nvinfo : EIATTR_KPARAM_INFO
	.align		4
.L_173:
        /*0038*/ 	.byte	0x04, 0x17
        /*003a*/ 	.short	(.L_175 - .L_174)
.L_174:
        /*003c*/ 	.word	0x00000000
        /*0040*/ 	.short	0x0000
        /*0042*/ 	.short	0x0000
        /*0044*/ 	.byte	0x00, 0xf5, 0x21, 0x00


	//----- nvinfo : EIATTR_SPARSE_MMA_MASK
	.align		4
.L_175:
        /*0048*/ 	.byte	0x03, 0x50
        /*004a*/ 	.short	0x0000


	//----- nvinfo : EIATTR_MAXREG_COUNT
	.align		4
        /*004c*/ 	.byte	0x03, 0x1b
        /*004e*/ 	.short	0x00ff


	//----- nvinfo : EIATTR_MERCURY_ISA_VERSION
	.align		4
        /*0050*/ 	.byte	0x03, 0x5f
        /*0052*/ 	.short	0x0101


	//----- nvinfo : EIATTR_VRC_CTA_INIT_COUNT
	.align		4
        /*0054*/ 	.byte	0x02, 0x4a
	.zero		1
	.zero		1


	//----- nvinfo : EIATTR_EXIT_INSTR_OFFSETS
	.align		4
        /*0058*/ 	.byte	0x04, 0x1c
        /*005a*/ 	.short	(.L_177 - .L_176)


	//   ....[0]....
.L_176:
        /*005c*/ 	.word	0x000000c0


	//   ....[1]....
        /*0060*/ 	.word	0x00000150


	//----- nvinfo : EIATTR_CBANK_PARAM_SIZE
	.align		4
.L_177:
        /*0064*/ 	.byte	0x03, 0x19
        /*0066*/ 	.short	0x0018


	//----- nvinfo : EIATTR_PARAM_CBANK
	.align		4
        /*0068*/ 	.byte	0x04, 0x0a
        /*006a*/ 	.short	(.L_179 - .L_178)
	.align		4
.L_178:
        /*006c*/ 	.word	index@(.nv.constant0._Z7copyRowPfPKfii)
        /*0070*/ 	.short	0x0380
        /*0072*/ 	.short	0x0018


	//----- nvinfo : EIATTR_SW_WAR
	.align		4
.L_179:
        /*0074*/ 	.byte	0x04, 0x36
        /*0076*/ 	.short	(.L_181 - .L_180)
.L_180:
        /*0078*/ 	.word	0x00000008
.L_181:


//--------------------- .nv.info._Z6warmupPfPKfii --------------------------
	.section	.nv.info._Z6warmupPfPKfii,"",@"SHT_CUDA_INFO"
	.sectionflags	@""
	.align	4


	//----- nvinfo : EIATTR_CUDA_API_VERSION
	.align		4
        /*0000*/ 	.byte	0x04, 0x37
        /*0002*/ 	.short	(.L_183 - .L_182)
.L_182:
        /*0004*/ 	.word	0x00000082


	//----- nvinfo : EIATTR_KPARAM_INFO
	.align		4
.L_183:
        /*0008*/ 	.byte	0x04, 0x17
        /*000a*/ 	.short	(.L_185 - .L_184)
.L_184:
        /*000c*/ 	.word	0x00000000
        /*0010*/ 	.short	0x0003
        /*0012*/ 	.short	0x0014
        /*0014*/ 	.byte	0x00, 0xf0, 0x11, 0x00


	//----- nvinfo : EIATTR_KPARAM_INFO
	.align		4
.L_185:
        /*0018*/ 	.byte	0x04, 0x17
        /*001a*/ 	.short	(.L_187 - .L_186)
.L_186:
        /*001c*/ 	.word	0x00000000
        /*0020*/ 	.short	0x0002
        /*0022*/ 	.short	0x0010
        /*0024*/ 	.byte	0x00, 0xf0, 0x11, 0x00


	//----- nvinfo : EIATTR_KPARAM_INFO
	.align		4
.L_187:
        /*0028*/ 	.byte	0x04, 0x17
        /*002a*/ 	.short	(.L_189 - .L_188)
.L_188:
        /*002c*/ 	.word	0x00000000
        /*0030*/ 	.short	0x0001
        /*0032*/ 	.short	0x0008
        /*0034*/ 	.byte	0x00, 0xf5, 0x21, 0x00


	//----- nvinfo : EIATTR_KPARAM_INFO
	.align		4
.L_189:
        /*0038*/ 	.byte	0x04, 0x17
        /*003a*/ 	.short	(.L_191 - .L_190)
.L_190:
        /*003c*/ 	.word	0x00000000
        /*0040*/ 	.short	0x0000
        /*0042*/ 	.short	0x0000
        /*0044*/ 	.byte	0x00, 0xf5, 0x21, 0x00


	//----- nvinfo : EIATTR_SPARSE_MMA_MASK
	.align		4
.L_191:
        /*0048*/ 	.byte	0x03, 0x50
        /*004a*/ 	.short	0x0000


	//----- nvinfo : EIATTR_MAXREG_COUNT
	.align		4
        /*004c*/ 	.byte	0x03, 0x1b
        /*004e*/ 	.short	0x00ff


	//----- nvinfo : EIATTR_MERCURY_ISA_VERSION
	.align		4
        /*0050*/ 	.byte	0x03, 0x5f
        /*0052*/ 	.short	0x0101


	//----- nvinfo : EIATTR_VRC_CTA_INIT_COUNT
	.align		4
        /*0054*/ 	.byte	0x02, 0x4a
	.zero		1
	.zero		1


	//----- nvinfo : EIATTR_EXIT_INSTR_OFFSETS
	.align		4
        /*0058*/ 	.byte	0x04, 0x1c
        /*005a*/ 	.short	(.L_193 - .L_192)


	//   ....[0]....
.L_192:
        /*005c*/ 	.word	0x000000c0


	//   ....[1]....
        /*0060*/ 	.word	0x00000150


	//----- nvinfo : EIATTR_CBANK_PARAM_SIZE
	.align		4
.L_193:
        /*0064*/ 	.byte	0x03, 0x19
        /*0066*/ 	.short	0x0018


	//----- nvinfo : EIATTR_PARAM_CBANK
	.align		4
        /*0068*/ 	.byte	0x04, 0x0a
        /*006a*/ 	.short	(.L_195 - .L_194)
	.align		4
.L_194:
        /*006c*/ 	.word	index@(.nv.constant0._Z6warmupPfPKfii)
        /*0070*/ 	.short	0x0380
        /*0072*/ 	.short	0x0018


	//----- nvinfo : EIATTR_SW_WAR
	.align		4
.L_195:
        /*0074*/ 	.byte	0x04, 0x36
        /*0076*/ 	.short	(.L_197 - .L_196)
.L_196:
        /*0078*/ 	.word	0x00000008
.L_197:


//--------------------- .nv.callgraph             --------------------------
	.section	.nv.callgraph,"",@"SHT_CUDA_CALLGRAPH"
	.align	4
	.sectionentsize	8
	.align		4
        /*0000*/ 	.word	0x00000000
	.align		4
        /*0004*/ 	.word	0xffffffff
	.align		4
        /*0008*/ 	.word	0x00000000
	.align		4
        /*000c*/ 	.word	0xfffffffe
	.align		4
        /*0010*/ 	.word	0x00000000
	.align		4
        /*0014*/ 	.word	0xfffffffd
	.align		4
        /*0018*/ 	.word	0x00000000
	.align		4
        /*001c*/ 	.word	0xfffffffc


//--------------------- .text._Z20transposeDiagonalColPfPKfii --------------------------
	.section	.text._Z20transposeDiagonalColPfPKfii,"ax",@progbits
	.align	128
        .global         _Z20transposeDiagonalColPfPKfii
        .type           _Z20transposeDiagonalColPfPKfii,@function
        .size           _Z20transposeDiagonalColPfPKfii,(.L_x_9 - _Z20transposeDiagonalColPfPKfii)
        .other          _Z20transposeDiagonalColPfPKfii,@"STO_CUDA_ENTRY STV_DEFAULT"
_Z20transposeDiagonalColPfPKfii:
.text._Z20transposeDiagonalColPfPKfii:
[----:B------:R-:W-:Y:S08]  /*0000*/  LDC R1, c[0x0][0x37c] ;  /* 0x0000df00ff017b82 */ /* 0x000ff00000000800 */
[----:B------:R-:W0:Y:S01]  /*0010*/  LDC R5, c[0x0][0x374] ;  /* 0x0000dd00ff057b82 */ /* 0x000e220000000800 */
[----:B------:R-:W1:Y:S07]  /*0020*/  LDCU.64 UR6, c[0x0][0x390] ;  /* 0x00007200ff0677ac */ /* 0x000e6e0008000a00 */
[----:B------:R-:W-:Y:S08]  /*0030*/  S2UR UR5, SR_CTAID.Y ;  /* 0x00000000000579c3 */ /* 0x000ff00000002600 */
[----:B------:R-:W2:Y:S01]  /*0040*/  S2UR UR4, SR_CTAID.X ;  /* 0x00000000000479c3 */ /* 0x000ea20000002500 */
[----:B0-----:R-:W0:Y:S01]  /*0050*/  I2F.U32.RP R0, R5 ;  /* 0x0000000500007306 */ /* 0x001e220000209000 */
[----:B------:R-:W-:-:S07]  /*0060*/  ISETP.NE.U32.AND P1, PT, R5, RZ, PT ;  /* 0x000000ff0500720c */ /* 0x000fce0003f25070 */
[----:B0-----:R-:W0:Y:S01]  /*0070*/  MUFU.RCP R0, R0 ;  /* 0x0000000000007308 */ /* 0x001e220000001000 */
[----:B--2---:R-:W-:Y:S01]  /*0080*/  UIADD3 UR4, UPT, UPT, UR5, UR4, URZ ;  /* 0x0000000405047290 */ /* 0x004fe2000fffe0ff */
[----:B0-----:R-:W-:-:S06]  /*0090*/  IADD3 R2, PT, PT, R0, 0xffffffe, RZ ;  /* 0x0ffffffe00027810 */ /* 0x001fcc0007ffe0ff */
[----:B------:R0:W2:Y:S02]  /*00a0*/  F2I.FTZ.U32.TRUNC.NTZ R3, R2 ;  /* 0x0000000200037305 */ /* 0x0000a4000021f000 */
[----:B0-----:R-:W-:Y:S01]  /*00b0*/  HFMA2 R2, -RZ, RZ, 0, 0 ;  /* 0x00000000ff027431 */ /* 0x001fe200000001ff */
[----:B--2---:R-:W-:-:S05]  /*00c0*/  IADD3 R4, PT, PT, RZ, -R3, RZ ;  /* 0x80000003ff047210 */ /* 0x004fca0007ffe0ff */
[----:B------:R-:W-:-:S04]  /*00d0*/  IMAD R7, R4, R5, RZ ;  /* 0x0000000504077224 */ /* 0x000fc800078e02ff */
[----:B------:R-:W-:Y:S02]  /*00e0*/  IMAD.HI.U32 R3, R3, R7, R2 ;  /* 0x0000000703037227 */ /* 0x000fe400078e0002 */
[----:B------:R-:W0:Y:S04]  /*00f0*/  S2R R2, SR_TID.Y ;  /* 0x0000000000027919 */ /* 0x000e280000002200 */
[----:B------:R-:W-:-:S05]  /*0100*/  IMAD.HI.U32 R3, R3, UR4, RZ ;  /* 0x0000000403037c27 */ /* 0x000fca000f8e00ff */
[----:B------:R-:W-:Y:S02]  /*0110*/  IADD3 R0, PT, PT, -R3, RZ, RZ ;  /* 0x000000ff03007210 */ /* 0x000fe40007ffe1ff */
[----:B------:R-:W2:Y:S03]  /*0120*/  S2R R3, SR_TID.X ;  /* 0x0000000000037919 */ /* 0x000ea60000002100 */
[----:B------:R-:W-:Y:S01]  /*0130*/  IMAD R0, R5, R0, UR4 ;  /* 0x0000000405007e24 */ /* 0x000fe2000f8e0200 */
[----:B------:R-:W2:Y:S01]  /*0140*/  LDCU UR4, c[0x0][0x360] ;  /* 0x00006c00ff0477ac */ /* 0x000ea20008000800 */
[----:B------:R-:W0:Y:S03]  /*0150*/  LDC R7, c[0x0][0x364] ;  /* 0x0000d900ff077b82 */ /* 0x000e260000000800 */
[----:B------:R-:W-:-:S13]  /*0160*/  ISETP.GE.U32.AND P0, PT, R0, R5, PT ;  /* 0x000000050000720c */ /* 0x000fda0003f06070 */
[----:B------:R-:W-:-:S04]  /*0170*/  @P0 IADD3 R0, PT, PT, R0, -R5, RZ ;  /* 0x8000000500000210 */ /* 0x000fc80007ffe0ff */
[----:B------:R-:W-:Y:S01]  /*0180*/  ISETP.GE.U32.AND P0, PT, R0, R5, PT ;  /* 0x000000050000720c */ /* 0x000fe20003f06070 */
[----:B0-----:R-:W-:-:S12]  /*0190*/  IMAD R7, R7, UR5, R2 ;  /* 0x0000000507077c24 */ /* 0x001fd8000f8e0202 */
[-C--:B------:R-:W-:Y:S02]  /*01a0*/  @P0 IADD3 R0, PT, PT, R0, -R5.reuse, RZ ;  /* 0x8000000500000210 */ /* 0x080fe40007ffe0ff */
[----:B------:R-:W-:Y:S02]  /*01b0*/  @!P1 LOP3.LUT R0, RZ, R5, RZ, 0x33, !PT ;  /* 0x00000005ff009212 */ /* 0x000fe400078e33ff */
[----:B-1----:R-:W-:-:S03]  /*01c0*/  ISETP.GE.U32.AND P0, PT, R7, UR7, PT ;  /* 0x0000000707007c0c */ /* 0x002fc6000bf06070 */
[----:B--2---:R-:W-:-:S05]  /*01d0*/  IMAD R0, R0, UR4, R3 ;  /* 0x0000000400007c24 */ /* 0x004fca000f8e0203 */
[----:B------:R-:W-:-:S13]  /*01e0*/  ISETP.GE.U32.OR P0, PT, R0, UR6, P0 ;  /* 0x0000000600007c0c */ /* 0x000fda0008706470 */
[----:B------:R-:W-:Y:S05]  /*01f0*/  @P0 EXIT ;  /* 0x000000000000094d */ /* 0x000fea0003800000 */
[----:B------:R-:W0:Y:S01]  /*0200*/  LDC.64 R2, c[0x0][0x388] ;  /* 0x0000e200ff027b82 */ /* 0x000e220000000a00 */
[----:B------:R-:W1:Y:S01]  /*0210*/  LDCU.64 UR4, c[0x0][0x358] ;  /* 0x00006b00ff0477ac */ /* 0x000e620008000a00 */
[----:B------:R-:W-:-:S04]  /*0220*/  IMAD R5, R0, UR7, R7 ;  /* 0x0000000700057c24 */ /* 0x000fc8000f8e0207 */
[----:B0-----:R-:W-:Y:S02]  /*0230*/  IMAD.WIDE.U32 R2, R5, 0x4, R2 ;  /* 0x0000000405027825 */ /* 0x001fe400078e0002 */
[----:B------:R-:W0:Y:S04]  /*0240*/  LDC.64 R4, c[0x0][0x380] ;  /* 0x0000e000ff047b82 */ /* 0x000e280000000a00 */
[----:B-1----:R-:W2:Y:S01]  /*0250*/  LDG.E R3, desc[UR4][R2.64] ;  /* 0x0000000402037981 */ /* 0x002ea2000c1e1900 */
[----:B------:R-:W-:-:S04]  /*0260*/  IMAD R7, R7, UR6, R0 ;  /* 0x0000000607077c24 */ /* 0x000fc8000f8e0200 */
[----:B0-----:R-:W-:-:S05]  /*0270*/  IMAD.WIDE.U32 R4, R7, 0x4, R4 ;  /* 0x0000000407047825 */ /* 0x001fca00078e0004 */
[----:B--2---:R-:W-:Y:S01]  /*0280*/  STG.E desc[UR4][R4.64], R3 ;  /* 0x0000000304007986 */ /* 0x004fe2000c101904 */
[----:B------:R-:W-:Y:S05]  /*0290*/  EXIT ;  /* 0x000000000000794d */ /* 0x000fea0003800000 */
.L_x_0:
[----:B------:R-:W-:-:S00]  /*02a0*/  BRA `(.L_x_0) ;  /* 0xfffffffc00fc7947 */ /* 0x000fc0000383ffff */
[----:B------:R-:W-:-:S00]  /*02b0*/  NOP ;  /* 0x0000000000007918 */ /* 0x000fc00000000000 */
        /* <DEDUP_REMOVED lines=12> */
.L_x_9:


//--------------------- .text._Z20transposeDiagonalRowPfPKfii --------------------------
	.section	.text._Z20transposeDiagonalRowPfPKfii,"ax",@progbits
	.align	128
        .global         _Z20transposeDiagonalRowPfPKfii
        .type           _Z20transposeDiagonalRowPfPKfii,@function
        .size           _Z20transposeDiagonalRowPfPKfii,(.L_x_10 - _Z20transposeDiagonalRowPfPKfii)
        .other          _Z20transposeDiagonalRowPfPKfii,@"STO_CUDA_ENTRY STV_DEFAULT"
_Z20transposeDiagonalRowPfPKfii:
.text._Z20transposeDiagonalRowPfPKfii:
        /* <DEDUP_REMOVED lines=42> */
.L_x_1:
        /* <DEDUP_REMOVED lines=14> */
.L_x_10:


//--------------------- .text._Z19transposeUnroll4ColPfPKfii --------------------------
	.section	.text._Z19transposeUnroll4ColPfPKfii,"ax",@progbits
	.align	128
        .global         _Z19transposeUnroll4ColPfPKfii
        .type           _Z19transposeUnroll4ColPfPKfii,@function
        .size           _Z19transposeUnroll4ColPfPKfii,(.L_x_11 - _Z19transposeUnroll4ColPfPKfii)
        .other          _Z19transposeUnroll4ColPfPKfii,@"STO_CUDA_ENTRY STV_DEFAULT"
_Z19transposeUnroll4ColPfPKfii:
.text._Z19transposeUnroll4ColPfPKfii:
[----:B------:R-:W-:Y:S01]  /*0000*/  LDC R1, c[0x0][0x37c] ;  /* 0x0000df00ff017b82 */ /* 0x000fe20000000800 */
[----:B------:R-:W0:Y:S07]  /*0010*/  S2R R3, SR_TID.X ;  /* 0x0000000000037919 */ /* 0x000e2e0000002100 */
[----:B------:R-:W1:Y:S01]  /*0020*/  S2UR UR4, SR_CTAID.X ;  /* 0x00000000000479c3 */ /* 0x000e620000002500 */
[----:B------:R-:W2:Y:S01]  /*0030*/  LDCU.64 UR6, c[0x0][0x390] ;  /* 0x00007200ff0677ac */ /* 0x000ea20008000a00 */
[----:B------:R-:W3:Y:S01]  /*0040*/  S2R R4, SR_CTAID.Y ;  /* 0x0000000000047919 */ /* 0x000ee20000002600 */
[----:B------:R-:W3:Y:S05]  /*0050*/  S2R R5, SR_TID.Y ;  /* 0x0000000000057919 */ /* 0x000eea0000002200 */
[----:B------:R-:W1:Y:S01]  /*0060*/  LDC R0, c[0x0][0x360] ;  /* 0x0000d800ff007b82 */ /* 0x000e620000000800 */
[----:B------:R-:W3:Y:S01]  /*0070*/  LDCU UR5, c[0x0][0x364] ;  /* 0x00006c80ff0577ac */ /* 0x000ee20008000800 */
[----:B-1----:R-:W-:-:S05]  /*0080*/  IMAD R2, R0, UR4, RZ ;  /* 0x0000000400027c24 */ /* 0x002fca000f8e02ff */
[----:B0-----:R-:W-:Y:S01]  /*0090*/  LEA R3, R2, R3, 0x2 ;  /* 0x0000000302037211 */ /* 0x001fe200078e10ff */
[----:B---3--:R-:W-:-:S04]  /*00a0*/  IMAD R2, R4, UR5, R5 ;  /* 0x0000000504027c24 */ /* 0x008fc8000f8e0205 */
[--C-:B------:R-:W-:Y:S01]  /*00b0*/  IMAD R4, R0, 0x3, R3.reuse ;  /* 0x0000000300047824 */ /* 0x100fe200078e0203 */
[C---:B--2---:R-:W-:Y:S01]  /*00c0*/  ISETP.GE.U32.AND P0, PT, R2.reuse, UR7, PT ;  /* 0x0000000702007c0c */ /* 0x044fe2000bf06070 */
[----:B------:R-:W-:Y:S02]  /*00d0*/  IMAD R13, R2, UR6, R3 ;  /* 0x00000006020d7c24 */ /* 0x000fe4000f8e0203 */
[----:B------:R-:W-:Y:S01]  /*00e0*/  IMAD R9, R3, UR7, R2 ;  /* 0x0000000703097c24 */ /* 0x000fe2000f8e0202 */
[----:B------:R-:W-:-:S13]  /*00f0*/  ISETP.GE.U32.OR P0, PT, R4, UR6, P0 ;  /* 0x0000000604007c0c */ /* 0x000fda0008706470 */
[----:B------:R-:W-:Y:S05]  /*0100*/  @P0 EXIT ;  /* 0x000000000000094d */ /* 0x000fea0003800000 */
[----:B------:R-:W0:Y:S01]  /*0110*/  LDC.64 R4, c[0x0][0x388] ;  /* 0x0000e200ff047b82 */ /* 0x000e220000000a00 */
[----:B------:R-:W1:Y:S07]  /*0120*/  LDCU.64 UR4, c[0x0][0x358] ;  /* 0x00006b00ff0477ac */ /* 0x000e6e0008000a00 */
[----:B------:R-:W2:Y:S01]  /*0130*/  LDC.64 R2, c[0x0][0x380] ;  /* 0x0000e000ff027b82 */ /* 0x000ea20000000a00 */
[----:B0-----:R-:W-:-:S05]  /*0140*/  IMAD.WIDE.U32 R6, R9, 0x4, R4 ;  /* 0x0000000409067825 */ /* 0x001fca00078e0004 */
[----:B-1----:R-:W3:Y:S01]  /*0150*/  LDG.E R17, desc[UR4][R6.64] ;  /* 0x0000000406117981 */ /* 0x002ee2000c1e1900 */
[----:B------:R-:W-:Y:S02]  /*0160*/  IMAD R15, R0, UR7, R9 ;  /* 0x00000007000f7c24 */ /* 0x000fe4000f8e0209 */
[----:B--2---:R-:W-:-:S04]  /*0170*/  IMAD.WIDE.U32 R8, R13, 0x4, R2 ;  /* 0x000000040d087825 */ /* 0x004fc800078e0002 */
[----:B------:R-:W-:Y:S01]  /*0180*/  IMAD.WIDE.U32 R10, R15, 0x4, R4 ;  /* 0x000000040f0a7825 */ /* 0x000fe200078e0004 */
[----:B------:R-:W-:Y:S01]  /*0190*/  IADD3 R19, PT, PT, R13, R0, RZ ;  /* 0x000000000d137210 */ /* 0x000fe20007ffe0ff */
[----:B---3--:R-:W-:Y:S04]  /*01a0*/  STG.E desc[UR4][R8.64], R17 ;  /* 0x0000001108007986 */ /* 0x008fe8000c101904 */
[----:B------:R-:W2:Y:S01]  /*01b0*/  LDG.E R11, desc[UR4][R10.64] ;  /* 0x000000040a0b7981 */ /* 0x000ea2000c1e1900 */
[----:B------:R-:W-:Y:S02]  /*01c0*/  IMAD R21, R0, UR7, R15 ;  /* 0x0000000700157c24 */ /* 0x000fe4000f8e020f */
[----:B------:R-:W-:-:S04]  /*01d0*/  IMAD.WIDE.U32 R12, R19, 0x4, R2 ;  /* 0x00000004130c7825 */ /* 0x000fc800078e0002 */
[----:B------:R-:W-:Y:S01]  /*01e0*/  IMAD.WIDE.U32 R14, R21, 0x4, R4 ;  /* 0x00000004150e7825 */ /* 0x000fe200078e0004 */
[----:B------:R-:W-:Y:S01]  /*01f0*/  IADD3 R19, PT, PT, R19, R0, RZ ;  /* 0x0000000013137210 */ /* 0x000fe20007ffe0ff */
[----:B--2---:R-:W-:Y:S04]  /*0200*/  STG.E desc[UR4][R12.64], R11 ;  /* 0x0000000b0c007986 */ /* 0x004fe8000c101904 */
[----:B------:R-:W2:Y:S01]  /*0210*/  LDG.E R15, desc[UR4][R14.64] ;  /* 0x000000040e0f7981 */ /* 0x000ea2000c1e1900 */
[----:B------:R-:W-:Y:S02]  /*0220*/  IMAD R21, R0, UR7, R21 ;  /* 0x0000000700157c24 */ /* 0x000fe4000f8e0215 */
[----:B------:R-:W-:-:S04]  /*0230*/  IMAD.WIDE.U32 R6, R19, 0x4, R2 ;  /* 0x0000000413067825 */ /* 0x000fc800078e0002 */
[----:B------:R-:W-:Y:S01]  /*0240*/  IMAD.WIDE.U32 R4, R21, 0x4, R4 ;  /* 0x0000000415047825 */ /* 0x000fe200078e0004 */
[----:B------:R-:W-:Y:S01]  /*0250*/  IADD3 R19, PT, PT, R19, R0, RZ ;  /* 0x0000000013137210 */ /* 0x000fe20007ffe0ff */
[----:B--2---:R-:W-:Y:S04]  /*0260*/  STG.E desc[UR4][R6.64], R15 ;  /* 0x0000000f06007986 */ /* 0x004fe8000c101904 */
[----:B------:R-:W2:Y:S01]  /*0270*/  LDG.E R5, desc[UR4][R4.64] ;  /* 0x0000000404057981 */ /* 0x000ea2000c1e1900 */
[----:B------:R-:W-:-:S05]  /*0280*/  IMAD.WIDE.U32 R2, R19, 0x4, R2 ;  /* 0x0000000413027825 */ /* 0x000fca00078e0002 */
[----:B--2---:R-:W-:Y:S01]  /*0290*/  STG.E desc[UR4][R2.64], R5 ;  /* 0x0000000502007986 */ /* 0x004fe2000c101904 */
[----:B------:R-:W-:Y:S05]  /*02a0*/  EXIT ;  /* 0x000000000000794d */ /* 0x000fea0003800000 */
.L_x_2:
        /* <DEDUP_REMOVED lines=13> */
.L_x_11:


//--------------------- .text._Z19transposeUnroll4RowPfPKfii --------------------------
	.section	.text._Z19transposeUnroll4RowPfPKfii,"ax",@progbits
	.align	128
        .global         _Z19transposeUnroll4RowPfPKfii
        .type           _Z19transposeUnroll4RowPfPKfii,@function
        .size           _Z19transposeUnroll4RowPfPKfii,(.L_x_12 - _Z19transposeUnroll4RowPfPKfii)
        .other          _Z19transposeUnroll4RowPfPKfii,@"STO_CUDA_ENTRY STV_DEFAULT"
_Z19transposeUnroll4RowPfPKfii:
.text._Z19transposeUnroll4RowPfPKfii:
        /* <DEDUP_REMOVED lines=22> */
[----:B------:R-:W-:Y:S01]  /*0160*/  IADD3 R15, PT, PT, R9, R0, RZ ;  /* 0x00000000090f7210 */ /* 0x000fe20007ffe0ff */
[----:B--2---:R-:W-:-:S04]  /*0170*/  IMAD.WIDE.U32 R8, R13, 0x4, R2 ;  /* 0x000000040d087825 */ /* 0x004fc800078e0002 */
[C---:B------:R-:W-:Y:S01]  /*0180*/  IMAD.WIDE.U32 R10, R15.reuse, 0x4, R4 ;  /* 0x000000040f0a7825 */ /* 0x040fe200078e0004 */
[----:B------:R-:W-:Y:S01]  /*0190*/  IADD3 R21, PT, PT, R15, R0, RZ ;  /* 0x000000000f157210 */ /* 0x000fe20007ffe0ff */
[----:B---3--:R-:W-:Y:S04]  /*01a0*/  STG.E desc[UR4][R8.64], R17 ;  /* 0x0000001108007986 */ /* 0x008fe8000c101904 */
[----:B------:R-:W2:Y:S01]  /*01b0*/  LDG.E R11, desc[UR4][R10.64] ;  /* 0x000000040a0b7981 */ /* 0x000ea2000c1e1900 */
[----:B------:R-:W-:Y:S02]  /*01c0*/  IMAD R19, R0, UR7, R13 ;  /* 0x0000000700137c24 */ /* 0x000fe4000f8e020d */
[----:B------:R-:W-:-:S04]  /*01d0*/  IMAD.WIDE.U32 R14, R21, 0x4, R4 ;  /* 0x00000004150e7825 */ /* 0x000fc800078e0004 */
[----:B------:R-:W-:Y:S01]  /*01e0*/  IMAD.WIDE.U32 R12, R19, 0x4, R2 ;  /* 0x00000004130c7825 */ /* 0x000fe200078e0002 */
[----:B------:R-:W-:-:S04]  /*01f0*/  IADD3 R21, PT, PT, R21, R0, RZ ;  /* 0x0000000015157210 */ /* 0x000fc80007ffe0ff */
[----:B--2---:R-:W-:Y:S04]  /*0200*/  STG.E desc[UR4][R12.64], R11 ;  /* 0x0000000b0c007986 */ /* 0x004fe8000c101904 */
[----:B------:R-:W2:Y:S01]  /*0210*/  LDG.E R15, desc[UR4][R14.64] ;  /* 0x000000040e0f7981 */ /* 0x000ea2000c1e1900 */
[----:B------:R-:W-:Y:S02]  /*0220*/  IMAD R19, R0, UR7, R19 ;  /* 0x0000000700137c24 */ /* 0x000fe4000f8e0213 */
[----:B------:R-:W-:-:S04]  /*0230*/  IMAD.WIDE.U32 R4, R21, 0x4, R4 ;  /* 0x0000000415047825 */ /* 0x000fc800078e0004 */
[----:B------:R-:W-:-:S05]  /*0240*/  IMAD.WIDE.U32 R6, R19, 0x4, R2 ;  /* 0x0000000413067825 */ /* 0x000fca00078e0002 */
[----:B--2---:R-:W-:Y:S04]  /*0250*/  STG.E desc[UR4][R6.64], R15 ;  /* 0x0000000f06007986 */ /* 0x004fe8000c101904 */
[----:B------:R-:W2:Y:S01]  /*0260*/  LDG.E R5, desc[UR4][R4.64] ;  /* 0x0000000404057981 */ /* 0x000ea2000c1e1900 */
[----:B------:R-:W-:-:S04]  /*0270*/  IMAD R19, R0, UR7, R19 ;  /* 0x0000000700137c24 */ /* 0x000fc8000f8e0213 */
[----:B------:R-:W-:-:S05]  /*0280*/  IMAD.WIDE.U32 R2, R19, 0x4, R2 ;  /* 0x0000000413027825 */ /* 0x000fca00078e0002 */
[----:B--2---:R-:W-:Y:S01]  /*0290*/  STG.E desc[UR4][R2.64], R5 ;  /* 0x0000000502007986 */ /* 0x004fe2000c101904 */
[----:B------:R-:W-:Y:S05]  /*02a0*/  EXIT ;  /* 0x000000000000794d */ /* 0x000fea0003800000 */
.L_x_3:
        /* <DEDUP_REMOVED lines=13> */
.L_x_12:


//--------------------- .text._Z17transposeNaiveColPfPKfii --------------------------
	.section	.text._Z17transposeNaiveColPfPKfii,"ax",@progbits
	.align	128
        .global         _Z17transposeNaiveColPfPKfii
        .type           _Z17transposeNaiveColPfPKfii,@function
        .size           _Z17transposeNaiveColPfPKfii,(.L_x_13 - _Z17transposeNaiveColPfPKfii)
        .other          _Z17transposeNaiveColPfPKfii,@"STO_CUDA_ENTRY STV_DEFAULT"
_Z17transposeNaiveColPfPKfii:
.text._Z17transposeNaiveColPfPKfii:
[----:B------:R-:W-:Y:S01]  /*0000*/  LDC R1, c[0x0][0x37c] ;  /* 0x0000df00ff017b82 */ /* 0x000fe20000000800 */
[----:B------:R-:W0:Y:S01]  /*0010*/  S2R R7, SR_CTAID.Y ;  /* 0x0000000000077919 */ /* 0x000e220000002600 */
[----:B------:R-:W1:Y:S01]  /*0020*/  LDCU UR4, c[0x0][0x360] ;  /* 0x00006c00ff0477ac */ /* 0x000e620008000800 */
[----:B------:R-:W0:Y:S01]  /*0030*/  S2R R2, SR_TID.Y ;  /* 0x0000000000027919 */ /* 0x000e220000002200 */
[----:B------:R-:W0:Y:S01]  /*0040*/  LDCU UR5, c[0x0][0x364] ;  /* 0x00006c80ff0577ac */ /* 0x000e220008000800 */
[----:B------:R-:W1:Y:S01]  /*0050*/  S2R R0, SR_CTAID.X ;  /* 0x0000000000007919 */ /* 0x000e620000002500 */
[----:B------:R-:W2:Y:S01]  /*0060*/  LDCU.64 UR6, c[0x0][0x390] ;  /* 0x00007200ff0677ac */ /* 0x000ea20008000a00 */
[----:B------:R-:W1:Y:S01]  /*0070*/  S2R R3, SR_TID.X ;  /* 0x0000000000037919 */ /* 0x000e620000002100 */
[----:B0-----:R-:W-:-:S05]  /*0080*/  IMAD R7, R7, UR5, R2 ;  /* 0x0000000507077c24 */ /* 0x001fca000f8e0202 */
[----:B--2---:R-:W-:Y:S01]  /*0090*/  ISETP.GE.U32.AND P0, PT, R7, UR7, PT ;  /* 0x0000000707007c0c */ /* 0x004fe2000bf06070 */
[----:B-1----:R-:W-:-:S05]  /*00a0*/  IMAD R0, R0, UR4, R3 ;  /* 0x0000000400007c24 */ /* 0x002fca000f8e0203 */
        /* <DEDUP_REMOVED lines=12> */
.L_x_4:
        /* <DEDUP_REMOVED lines=9> */
.L_x_13:


//--------------------- .text._Z17transposeNaiveRowPfPKfii --------------------------
	.section	.text._Z17transposeNaiveRowPfPKfii,"ax",@progbits
	.align	128
        .global         _Z17transposeNaiveRowPfPKfii
        .type           _Z17transposeNaiveRowPfPKfii,@function
        .size           _Z17transposeNaiveRowPfPKfii,(.L_x_14 - _Z17transposeNaiveRowPfPKfii)
        .other          _Z17transposeNaiveRowPfPKfii,@"STO_CUDA_ENTRY STV_DEFAULT"
_Z17transposeNaiveRowPfPKfii:
.text._Z17transposeNaiveRowPfPKfii:
        /* <DEDUP_REMOVED lines=23> */
.L_x_5:
        /* <DEDUP_REMOVED lines=9> */
.L_x_14:


//--------------------- .text._Z7copyColPfPKfii   --------------------------
	.section	.text._Z7copyColPfPKfii,"ax",@progbits
	.align	128
        .global         _Z7copyColPfPKfii
        .type           _Z7copyColPfPKfii,@function
        .size           _Z7copyColPfPKfii,(.L_x_15 - _Z7copyColPfPKfii)
        .other          _Z7copyColPfPKfii,@"STO_CUDA_ENTRY STV_DEFAULT"
_Z7copyColPfPKfii:
.text._Z7copyColPfPKfii:
        /* <DEDUP_REMOVED lines=15> */
[----:B------:R-:W-:-:S06]  /*00f0*/  IMAD R7, R0, UR7, R5 ;  /* 0x0000000700077c24 */ /* 0x000fcc000f8e0205 */
[----:B------:R-:W2:Y:S01]  /*0100*/  LDC.64 R4, c[0x0][0x380] ;  /* 0x0000e000ff047b82 */ /* 0x000ea20000000a00 */
[----:B0-----:R-:W-:-:S06]  /*0110*/  IMAD.WIDE.U32 R2, R7, 0x4, R2 ;  /* 0x0000000407027825 */ /* 0x001fcc00078e0002 */
[----:B-1----:R-:W3:Y:S01]  /*0120*/  LDG.E R3, desc[UR4][R2.64] ;  /* 0x0000000402037981 */ /* 0x002ee2000c1e1900 */
[----:B--2---:R-:W-:-:S05]  /*0130*/  IMAD.WIDE.U32 R4, R7, 0x4, R4 ;  /* 0x0000000407047825 */ /* 0x004fca00078e0004 */
[----:B---3--:R-:W-:Y:S01]  /*0140*/  STG.E desc[UR4][R4.64], R3 ;  /* 0x0000000304007986 */ /* 0x008fe2000c101904 */
[----:B------:R-:W-:Y:S05]  /*0150*/  EXIT ;  /* 0x000000000000794d */ /* 0x000fea0003800000 */
.L_x_6:
        /* <DEDUP_REMOVED lines=10> */
.L_x_15:


//--------------------- .text._Z7copyRowPfPKfii   --------------------------
	.section	.text._Z7copyRowPfPKfii,"ax",@progbits
	.align	128
        .global         _Z7copyRowPfPKfii
        .type           _Z7copyRowPfPKfii,@function
        .size           _Z7copyRowPfPKfii,(.L_x_16 - _Z7copyRowPfPKfii)
        .other          _Z7copyRowPfPKfii,@"STO_CUDA_ENTRY STV_DEFAULT"
_Z7copyRowPfPKfii:
.text._Z7copyRowPfPKfii:
        /* <DEDUP_REMOVED lines=22> */
.L_x_7:
        /* <DEDUP_REMOVED lines=10> */
.L_x_16:


//--------------------- .text._Z6warmupPfPKfii    --------------------------
	.section	.text._Z6warmupPfPKfii,"ax",@progbits
	.align	128
        .global         _Z6warmupPfPKfii
        .type           _Z6warmupPfPKfii,@function
        .size           _Z6warmupPfPKfii,(.L_x_17 - _Z6warmupPfPKfii)
        .other          _Z6warmupPfPKfii,@"STO_CUDA_ENTRY STV_DEFAULT"
_Z6warmupPfPKfii:
.text._Z6warmupPfPKfii:
        /* <DEDUP_REMOVED lines=22> */
.L_x_8:
        /* <DEDUP_REMOVED lines=10> */
.L_x_17:


//--------------------- .nv.shared.reserved.0     --------------------------
	.section	.nv.shared.reserved.0,"aw",@nobits
	.weak		__nv_reservedSMEM_offset_0_alias
	.size		__nv_reservedSMEM_offset_0_alias, 0, 64
	.other		__nv_reservedSMEM_offset_0_alias,@"STO_CUDA_RESERVED_SHARED STV_DEFAULT"
__nv_reservedSMEM_offset_0_alias:
	.zero		0
	.zero		64


//--------------------- .nv.constant0._Z20transposeDiagonalColPfPKfii --------------------------
	.section	.nv.constant0._Z20transposeDiagonalColPfPKfii,"a",@progbits
	.sectionflags	@""
	.align	4
.nv.constant0._Z20transposeDiagonalColPfPKfii:
	.zero		920


//--------------------- .nv.constant0._Z20transposeDiagonalRowPfPKfii --------------------------
	.section	.nv.constant0._Z20transposeDiagonalRowPfPKfii,"a",@progbits
	.sectionflags	@""
	.align	4
.nv.constant0._Z20transposeDiagonalRowPfPKfii:
	.zero		920


//--------------------- .nv.constant0._Z19transposeUnroll4ColPfPKfii --------------------------
	.section	.nv.constant0._Z19transposeUnroll4ColPfPKfii,"a",@progbits
	.sectionflags	@""
	.align	4
.nv.constant0._Z19transposeUnroll4ColPfPKfii:
	.zero		920


//--------------------- .nv.constant0._Z19transposeUnroll4RowPfPKfii --------------------------
	.section	.nv.constant0._Z19transposeUnroll4RowPfPKfii,"a",@progbits
	.sectionflags	@""
	.align	4
.nv.constant0._Z19transposeUnroll4RowPfPKfii:
	.zero		920


//--------------------- .nv.constant0._Z17transposeNaiveColPfPKfii --------------------------
	.section	.nv.constant0._Z17transposeNaiveColPfPKfii,"a",@progbits
	.sectionflags	@""
	.align	4
.nv.constant0._Z17transposeNaiveColPfPKfii:
	.zero		920


//--------------------- .nv.constant0._Z17transposeNaiveRowPfPKfii --------------------------
	.section	.nv.constant0._Z17transposeNaiveRowPfPKfii,"a",@progbits
	.sectionflags	@""
	.align	4
.nv.constant0._Z17transposeNaiveRowPfPKfii:
	.zero		920


//--------------------- .nv.constant0._Z7copyColPfPKfii --------------------------
	.section	.nv.constant0._Z7copyColPfPKfii,"a",@progbits
	.sectionflags	@""
	.align	4
.nv.constant0._Z7copyColPfPKfii:
	.zero		920


//--------------------- .nv.constant0._Z7copyRowPfPKfii --------------------------
	.section	.nv.constant0._Z7copyRowPfPKfii,"a",@progbits
	.sectionflags	@""
	.align	4
.nv.constant0._Z7copyRowPfPKfii:
	.zero		920


//--------------------- .nv.constant0._Z6warmupPfPKfii --------------------------
	.section	.nv.constant0._Z6warmupPfPKfii,"a",@progbits
	.sectionflags	@""
	.align	4
.nv.constant0._Z6warmupPfPKfii:
	.zero		920


//--------------------- SYMBOLS --------------------------

	.type		.nv.reservedSmem.offset0,@object
	.size		.nv.reservedSmem.offset0,0x4
